	.target	sm_90a

	.elftype	@"ET_EXEC"


//--------------------- .note.nv.tkinfo           --------------------------
	.section	.note.nv.tkinfo,"",@"SHT_NOTE"
	.sectionflags	@"SHF_NOTE_NV_TKINFO"
	.tkinfo
        /*0018*/ 	.word	0x00000002
        /*0030*/ 	.string	""
        /*0030*/ 	.string	"ptxas"
        /*0030*/ 	.string	"Cuda compilation tools, release 13.0, V13.0.88"
        /*0030*/ 	.string	"Build cuda_13.0.r13.0/compiler.36424714_0"
        /*0030*/ 	.string	"-arch sm_90a -m 64 "



//--------------------- .note.nv.cuinfo           --------------------------
	.section	.note.nv.cuinfo,"",@"SHT_NOTE"
	.sectionflags	@"SHF_NOTE_NV_CUINFO"
        /*0018*/ 	.short	0x0002
        /*001a*/ 	.short	0x005a
        /*001c*/ 	.short	0x0082
	.zero		2


//--------------------- .nv.info                  --------------------------
	.section	.nv.info,"",@"SHT_CUDA_INFO"
	.align	4


	//----- nvinfo : EIATTR_REGCOUNT
	.align		4
        /*0000*/ 	.byte	0x04, 0x2f
        /*0002*/ 	.short	(.L_15 - .L_14)
	.align		4
.L_14:
        /*0004*/ 	.word	index@(_ZN7cutlass13device_kernelINS_4gemm6kernel13GemmUniversalIN4cute5tupleIJiiiiEEENS1_10collective13CollectiveMmaINS1_34MainloopSm90TmaGmmaWarpSpecializedILi9ENS5_IJNS4_1CILi2EEENSA_ILi1EEESC_EEENS1_35KernelTmaWarpSpecializedCooperativeEEENS5_IJNSA_ILi128EEENSA_ILi64EEESG_EEEaNS5_IJlSC_lEEEaSJ_NS4_8TiledMMAINS4_8MMA_AtomIJNS4_4SM904GMMA26MMA_64x64x32_S32S8S8_SS_TNEEEENS4_6LayoutISD_NS5_IJSC_NSA_ILi0EEESR_EEEEENS5_IJNS4_10UnderscoreESU_SU_EEEEENS4_13SM90_TMA_LOADENS4_14ComposedLayoutINS4_7SwizzleILi3ELi4ELi3EEENS4_18smem_ptr_flag_bitsILi8EEENSQ_INS5_IJNSA_ILi8EEESG_EEENS5_IJSG_SC_EEEEEEEvNS4_8identityENS4_23SM90_TMA_LOAD_MULTICASTES17_vS18_EENS_8epilogue10collective6detail29Sm90TmaWarpSpecializedAdapterINS1C_15DefaultEpilogueIaSJ_SJ_NS1B_6thread17LinearCombinationIaLi1EiiLNS1G_9ScaleType4KindE0ELNS_15FloatRoundStyleE2EaEENS1_15EpilogueDefaultEEEEEvvEEEEvNT_6ParamsE)
        /*0008*/ 	.word	0x000000a8


	//----- nvinfo : EIATTR_FRAME_SIZE
	.align		4
.L_15:
        /*000c*/ 	.byte	0x04, 0x11
        /*000e*/ 	.short	(.L_17 - .L_16)
	.align		4
.L_16:
        /*0010*/ 	.word	index@(_ZN7cutlass13device_kernelINS_4gemm6kernel13GemmUniversalIN4cute5tupleIJiiiiEEENS1_10collective13CollectiveMmaINS1_34MainloopSm90TmaGmmaWarpSpecializedILi9ENS5_IJNS4_1CILi2EEENSA_ILi1EEESC_EEENS1_35KernelTmaWarpSpecializedCooperativeEEENS5_IJNSA_ILi128EEENSA_ILi64EEESG_EEEaNS5_IJlSC_lEEEaSJ_NS4_8TiledMMAINS4_8MMA_AtomIJNS4_4SM904GMMA26MMA_64x64x32_S32S8S8_SS_TNEEEENS4_6LayoutISD_NS5_IJSC_NSA_ILi0EEESR_EEEEENS5_IJNS4_10UnderscoreESU_SU_EEEEENS4_13SM90_TMA_LOADENS4_14ComposedLayoutINS4_7SwizzleILi3ELi4ELi3EEENS4_18smem_ptr_flag_bitsILi8EEENSQ_INS5_IJNSA_ILi8EEESG_EEENS5_IJSG_SC_EEEEEEEvNS4_8identityENS4_23SM90_TMA_LOAD_MULTICASTES17_vS18_EENS_8epilogue10collective6detail29Sm90TmaWarpSpecializedAdapterINS1C_15DefaultEpilogueIaSJ_SJ_NS1B_6thread17LinearCombinationIaLi1EiiLNS1G_9ScaleType4KindE0ELNS_15FloatRoundStyleE2EaEENS1_15EpilogueDefaultEEEEEvvEEEEvNT_6ParamsE)
        /*0014*/ 	.word	0x00000000


	//----- nvinfo : EIATTR_MIN_STACK_SIZE
	.align		4
.L_17:
        /*0018*/ 	.byte	0x04, 0x12
        /*001a*/ 	.short	(.L_19 - .L_18)
	.align		4
.L_18:
        /*001c*/ 	.word	index@(_ZN7cutlass13device_kernelINS_4gemm6kernel13GemmUniversalIN4cute5tupleIJiiiiEEENS1_10collective13CollectiveMmaINS1_34MainloopSm90TmaGmmaWarpSpecializedILi9ENS5_IJNS4_1CILi2EEENSA_ILi1EEESC_EEENS1_35KernelTmaWarpSpecializedCooperativeEEENS5_IJNSA_ILi128EEENSA_ILi64EEESG_EEEaNS5_IJlSC_lEEEaSJ_NS4_8TiledMMAINS4_8MMA_AtomIJNS4_4SM904GMMA26MMA_64x64x32_S32S8S8_SS_TNEEEENS4_6LayoutISD_NS5_IJSC_NSA_ILi0EEESR_EEEEENS5_IJNS4_10UnderscoreESU_SU_EEEEENS4_13SM90_TMA_LOADENS4_14ComposedLayoutINS4_7SwizzleILi3ELi4ELi3EEENS4_18smem_ptr_flag_bitsILi8EEENSQ_INS5_IJNSA_ILi8EEESG_EEENS5_IJSG_SC_EEEEEEEvNS4_8identityENS4_23SM90_TMA_LOAD_MULTICASTES17_vS18_EENS_8epilogue10collective6detail29Sm90TmaWarpSpecializedAdapterINS1C_15DefaultEpilogueIaSJ_SJ_NS1B_6thread17LinearCombinationIaLi1EiiLNS1G_9ScaleType4KindE0ELNS_15FloatRoundStyleE2EaEENS1_15EpilogueDefaultEEEEEvvEEEEvNT_6ParamsE)
        /*0020*/ 	.word	0x00000000
.L_19:


//--------------------- .nv.compat                --------------------------
	.section	.nv.compat,"",@"SHT_CUDA_COMPAT_INFO"
	.align	4
        /*0000*/ 	.byte	0x02, 0x09, 0x01, 0x00, 0x02, 0x02, 0x04, 0x00, 0x02, 0x05, 0x05, 0x00, 0x03, 0x07, 0x01, 0x01
        /*0010*/ 	.byte	0x02, 0x03, 0x01, 0x00, 0x02, 0x06, 0x01, 0x00, 0x04, 0x0b, 0x08, 0x00, 0x00, 0x00, 0x00, 0x00
        /*0020*/ 	.byte	0x00, 0x00, 0x00, 0x00


//--------------------- .nv.info._ZN7cutlass13device_kernelINS_4gemm6kernel13GemmUniversalIN4cute5tupleIJiiiiEEENS1_10collective13CollectiveMmaINS1_34MainloopSm90TmaGmmaWarpSpecializedILi9ENS5_IJNS4_1CILi2EEENSA_ILi1EEESC_EEENS1_35KernelTmaWarpSpecializedCooperativeEEENS5_IJNSA_ILi128EEENSA_ILi64EEESG_EEEaNS5_IJlSC_lEEEaSJ_NS4_8TiledMMAINS4_8MMA_AtomIJNS4_4SM904GMMA26MMA_64x64x32_S32S8S8_SS_TNEEEENS4_6LayoutISD_NS5_IJSC_NSA_ILi0EEESR_EEEEENS5_IJNS4_10UnderscoreESU_SU_EEEEENS4_13SM90_TMA_LOADENS4_14ComposedLayoutINS4_7SwizzleILi3ELi4ELi3EEENS4_18smem_ptr_flag_bitsILi8EEENSQ_INS5_IJNSA_ILi8EEESG_EEENS5_IJSG_SC_EEEEEEEvNS4_8identityENS4_23SM90_TMA_LOAD_MULTICASTES17_vS18_EENS_8epilogue10collective6detail29Sm90TmaWarpSpecializedAdapterINS1C_15DefaultEpilogueIaSJ_SJ_NS1B_6thread17LinearCombinationIaLi1EiiLNS1G_9ScaleType4KindE0ELNS_15FloatRoundStyleE2EaEENS1_15EpilogueDefaultEEEEEvvEEEEvNT_6ParamsE --------------------------
	.section	.nv.info._ZN7cutlass13device_kernelINS_4gemm6kernel13GemmUniversalIN4cute5tupleIJiiiiEEENS1_10collective13CollectiveMmaINS1_34MainloopSm90TmaGmmaWarpSpecializedILi9ENS5_IJNS4_1CILi2EEENSA_ILi1EEESC_EEENS1_35KernelTmaWarpSpecializedCooperativeEEENS5_IJNSA_ILi128EEENSA_ILi64EEESG_EEEaNS5_IJlSC_lEEEaSJ_NS4_8TiledMMAINS4_8MMA_AtomIJNS4_4SM904GMMA26MMA_64x64x32_S32S8S8_SS_TNEEEENS4_6LayoutISD_NS5_IJSC_NSA_ILi0EEESR_EEEEENS5_IJNS4_10UnderscoreESU_SU_EEEEENS4_13SM90_TMA_LOADENS4_14ComposedLayoutINS4_7SwizzleILi3ELi4ELi3EEENS4_18smem_ptr_flag_bitsILi8EEENSQ_INS5_IJNSA_ILi8EEESG_EEENS5_IJSG_SC_EEEEEEEvNS4_8identityENS4_23SM90_TMA_LOAD_MULTICASTES17_vS18_EENS_8epilogue10collective6detail29Sm90TmaWarpSpecializedAdapterINS1C_15DefaultEpilogueIaSJ_SJ_NS1B_6thread17LinearCombinationIaLi1EiiLNS1G_9ScaleType4KindE0ELNS_15FloatRoundStyleE2EaEENS1_15EpilogueDefaultEEEEEvvEEEEvNT_6ParamsE,"",@"SHT_CUDA_INFO"
	.sectionflags	@""
	.align	4


	//----- nvinfo : EIATTR_CUDA_API_VERSION
	.align		4
        /*0000*/ 	.byte	0x04, 0x37
        /*0002*/ 	.short	(.L_21 - .L_20)
.L_20:
        /*0004*/ 	.word	0x00000082


	//----- nvinfo : EIATTR_KPARAM_INFO
	.align		4
.L_21:
        /*0008*/ 	.byte	0x04, 0x17
        /*000a*/ 	.short	(.L_23 - .L_22)
.L_22:
        /*000c*/ 	.word	0x00000000
        /*0010*/ 	.short	0x0000
        /*0012*/ 	.short	0x0070
        /*0014*/ 	.byte	0x00, 0xf0, 0x01, 0x10


	//----- nvinfo : EIATTR_SPARSE_MMA_MASK
	.align		4
.L_23:
        /*0018*/ 	.byte	0x03, 0x50
        /*001a*/ 	.short	0x0000


	//----- nvinfo : EIATTR_MAXREG_COUNT
	.align		4
        /*001c*/ 	.byte	0x03, 0x1b
        /*001e*/ 	.short	0x00a8


	//----- nvinfo : EIATTR_NUM_BARRIERS
	.align		4
        /*0020*/ 	.byte	0x02, 0x4c
        /*0022*/ 	.byte	0x01
	.zero		1


	//----- nvinfo : EIATTR_EXTERNS
	.align		4
        /*0024*/ 	.byte	0x04, 0x0f
        /*0026*/ 	.short	(.L_25 - .L_24)


	//   ....[0]....
	.align		4
.L_24:
        /*0028*/ 	.word	index@(__assertfail)


	//----- nvinfo : EIATTR_MERCURY_ISA_VERSION
	.align		4
.L_25:
        /*002c*/ 	.byte	0x03, 0x5f
        /*002e*/ 	.short	0x0101


	//----- nvinfo : EIATTR_INT_WARP_WIDE_INSTR_OFFSETS
	.align		4
        /*0030*/ 	.byte	0x04, 0x31
        /*0032*/ 	.short	(.L_27 - .L_26)


	//   ....[0]....
.L_26:
        /*0034*/ 	.word	0x00000550


	//   ....[1]....
        /*0038*/ 	.word	0x00000580


	//   ....[2]....
        /*003c*/ 	.word	0x00000740


	//----- nvinfo : EIATTR_COOP_GROUP_MASK_REGIDS
	.align		4
.L_27:
        /*0040*/ 	.byte	0x04, 0x29
        /*0042*/ 	.short	(.L_29 - .L_28)


	//   ....[0]....
.L_28:
        /*0044*/ 	.word	0xffffffff


	//   ....[1]....
        /*0048*/ 	.word	0xffffffff


	//   ....[2]....
        /*004c*/ 	.word	0xffffffff


	//   ....[3]....
        /*0050*/ 	.word	0xffffffff


	//   ....[4]....
        /*0054*/ 	.word	0xffffffff


	//   ....[5]....
        /*0058*/ 	.word	0xffffffff


	//----- nvinfo : EIATTR_COOP_GROUP_INSTR_OFFSETS
	.align		4
.L_29:
        /*005c*/ 	.byte	0x04, 0x28
        /*005e*/ 	.short	(.L_31 - .L_30)


	//   ....[0]....
.L_30:
        /*0060*/ 	.word	0x00000060


	//   ....[1]....
        /*0064*/ 	.word	0x00000070


	//   ....[2]....
        /*0068*/ 	.word	0x00000130


	//   ....[3]....
        /*006c*/ 	.word	0x000003a0


	//   ....[4]....
        /*0070*/ 	.word	0x000008c0


	//   ....[5]....
        /*0074*/ 	.word	0x000012f0


	//----- nvinfo : EIATTR_REG_RECONFIG
	.align		4
.L_31:
        /*0078*/ 	.byte	0x01, 0x54
	.zero		2


	//----- nvinfo : EIATTR_SYSCALL_OFFSETS
	.align		4
        /*007c*/ 	.byte	0x04, 0x46
        /*007e*/ 	.short	(.L_33 - .L_32)


	//   ....[0]....
.L_32:
        /*0080*/ 	.word	0x000014b0


	//----- nvinfo : EIATTR_MBARRIER_INSTR_OFFSETS
	.align		4
.L_33:
        /*0084*/ 	.byte	0x04, 0x39
        /*0086*/ 	.short	(.L_35 - .L_34)


	//   ....[0]....
.L_34:
        /*0088*/ 	.word	0x00000250
        /*008c*/ 	.word	0x000000ff
        /*0090*/ 	.word	0x00000000
        /*0094*/ 	.short	0x0100
        /*0096*/ 	.byte	0x08
	.zero		1


	//   ....[1]....
        /*0098*/ 	.word	0x00000260
        /*009c*/ 	.word	0x000000ff
        /*00a0*/ 	.word	0x00000048
        /*00a4*/ 	.short	0x0100
        /*00a6*/ 	.byte	0x08
	.zero		1


	//   ....[2]....
        /*00a8*/ 	.word	0x00000270
        /*00ac*/ 	.word	0x000000ff
        /*00b0*/ 	.word	0x00000008
        /*00b4*/ 	.short	0x0100
        /*00b6*/ 	.byte	0x08
	.zero		1


	//   ....[3]....
        /*00b8*/ 	.word	0x00000280
        /*00bc*/ 	.word	0x000000ff
        /*00c0*/ 	.word	0x00000050
        /*00c4*/ 	.short	0x0100
        /*00c6*/ 	.byte	0x08
	.zero		1


	//   ....[4]....
        /*00c8*/ 	.word	0x00000290
        /*00cc*/ 	.word	0x000000ff
        /*00d0*/ 	.word	0x00000010
        /*00d4*/ 	.short	0x0100
        /*00d6*/ 	.byte	0x08
	.zero		1


	//   ....[5]....
        /*00d8*/ 	.word	0x000002a0
        /*00dc*/ 	.word	0x000000ff
        /*00e0*/ 	.word	0x00000058
        /*00e4*/ 	.short	0x0100
        /*00e6*/ 	.byte	0x08
	.zero		1


	//   ....[6]....
        /*00e8*/ 	.word	0x000002b0
        /*00ec*/ 	.word	0x000000ff
        /*00f0*/ 	.word	0x00000018
        /*00f4*/ 	.short	0x0100
        /*00f6*/ 	.byte	0x08
	.zero		1


	//   ....[7]....
        /*00f8*/ 	.word	0x000002c0
        /*00fc*/ 	.word	0x000000ff
        /*0100*/ 	.word	0x00000060
        /*0104*/ 	.short	0x0100
        /*0106*/ 	.byte	0x08
	.zero		1


	//   ....[8]....
        /*0108*/ 	.word	0x000002d0
        /*010c*/ 	.word	0x000000ff
        /*0110*/ 	.word	0x00000020
        /*0114*/ 	.short	0x0100
        /*0116*/ 	.byte	0x08
	.zero		1


	//   ....[9]....
        /*0118*/ 	.word	0x000002e0
        /*011c*/ 	.word	0x000000ff
        /*0120*/ 	.word	0x00000068
        /*0124*/ 	.short	0x0100
        /*0126*/ 	.byte	0x08
	.zero		1


	//   ....[10]....
        /*0128*/ 	.word	0x000002f0
        /*012c*/ 	.word	0x000000ff
        /*0130*/ 	.word	0x00000028
        /*0134*/ 	.short	0x0100
        /*0136*/ 	.byte	0x08
	.zero		1


	//   ....[11]....
        /*0138*/ 	.word	0x00000300
        /*013c*/ 	.word	0x000000ff
        /*0140*/ 	.word	0x00000070
        /*0144*/ 	.short	0x0100
        /*0146*/ 	.byte	0x08
	.zero		1


	//   ....[12]....
        /*0148*/ 	.word	0x00000310
        /*014c*/ 	.word	0x000000ff
        /*0150*/ 	.word	0x00000030
        /*0154*/ 	.short	0x0100
        /*0156*/ 	.byte	0x08
	.zero		1


	//   ....[13]....
        /*0158*/ 	.word	0x00000320
        /*015c*/ 	.word	0x000000ff
        /*0160*/ 	.word	0x00000078
        /*0164*/ 	.short	0x0100
        /*0166*/ 	.byte	0x08
	.zero		1


	//   ....[14]....
        /*0168*/ 	.word	0x00000330
        /*016c*/ 	.word	0x000000ff
        /*0170*/ 	.word	0x00000038
        /*0174*/ 	.short	0x0100
        /*0176*/ 	.byte	0x08
	.zero		1


	//   ....[15]....
        /*0178*/ 	.word	0x00000340
        /*017c*/ 	.word	0x000000ff
        /*0180*/ 	.word	0x00000080
        /*0184*/ 	.short	0x0100
        /*0186*/ 	.byte	0x08
	.zero		1


	//   ....[16]....
        /*0188*/ 	.word	0x00000350
        /*018c*/ 	.word	0x000000ff
        /*0190*/ 	.word	0x00000040
        /*0194*/ 	.short	0x0100
        /*0196*/ 	.byte	0x08
	.zero		1


	//   ....[17]....
        /*0198*/ 	.word	0x00000360
        /*019c*/ 	.word	0x000000ff
        /*01a0*/ 	.word	0x00000088
        /*01a4*/ 	.short	0x0100
        /*01a6*/ 	.byte	0x08
	.zero		1


	//   ....[18]....
        /*01a8*/ 	.word	0x000007c0
        /*01ac*/ 	.word	0x000000ff
        /*01b0*/ 	.word	0x000000a0
        /*01b4*/ 	.short	0x0100
        /*01b6*/ 	.byte	0x06
	.zero		1


	//   ....[19]....
        /*01b8*/ 	.word	0x00000850
        /*01bc*/ 	.word	0x000000ff
        /*01c0*/ 	.word	0x000000a8
        /*01c4*/ 	.short	0x0100
        /*01c6*/ 	.byte	0x06
	.zero		1


	//   ....[20]....
        /*01c8*/ 	.word	0x00001580
        /*01cc*/ 	.word	0x00000003
        /*01d0*/ 	.word	0x00000000
        /*01d4*/ 	.short	0x010a
        /*01d6*/ 	.byte	0x3f
	.zero		1


	//   ....[21]....
        /*01d8*/ 	.word	0x000015c0
        /*01dc*/ 	.word	0x00000003
        /*01e0*/ 	.word	0x00000000
        /*01e4*/ 	.short	0x010a
        /*01e6*/ 	.byte	0x3f
	.zero		1


	//   ....[22]....
        /*01e8*/ 	.word	0x00001990
        /*01ec*/ 	.word	0x00000005
        /*01f0*/ 	.word	0x00000000
        /*01f4*/ 	.short	0x010a
        /*01f6*/ 	.byte	0x3f
	.zero		1


	//   ....[23]....
        /*01f8*/ 	.word	0x000019d0
        /*01fc*/ 	.word	0x00000005
        /*0200*/ 	.word	0x00000000
        /*0204*/ 	.short	0x010a
        /*0206*/ 	.byte	0x3f
	.zero		1


	//   ....[24]....
        /*0208*/ 	.word	0x00001c30
        /*020c*/ 	.word	0x00000005
        /*0210*/ 	.word	0x00000000
        /*0214*/ 	.short	0x0101
        /*0216*/ 	.byte	0x3f
	.zero		1


	//   ....[25]....
        /*0218*/ 	.word	0x00001e50
        /*021c*/ 	.word	0x00000003
        /*0220*/ 	.word	0x00000000
        /*0224*/ 	.short	0x0101
        /*0226*/ 	.byte	0x3f
	.zero		1


	//   ....[26]....
        /*0228*/ 	.word	0x00004d10
        /*022c*/ 	.word	0x00000017
        /*0230*/ 	.word	0x00000048
        /*0234*/ 	.short	0x010a
        /*0236*/ 	.byte	0x3f
	.zero		1


	//   ....[27]....
        /*0238*/ 	.word	0x00005080
        /*023c*/ 	.word	0x00000003
        /*0240*/ 	.word	0x000000a8
        /*0244*/ 	.short	0x0101
        /*0246*/ 	.byte	0x3f
	.zero		1


	//   ....[28]....
        /*0248*/ 	.word	0x000057e0
        /*024c*/ 	.word	0x00000007
        /*0250*/ 	.word	0x00000000
        /*0254*/ 	.short	0x010a
        /*0256*/ 	.byte	0x3f
	.zero		1


	//   ....[29]....
        /*0258*/ 	.word	0x00005860
        /*025c*/ 	.word	0x00000008
        /*0260*/ 	.word	0x00000000
        /*0264*/ 	.short	0x010a
        /*0266*/ 	.byte	0x3f
	.zero		1


	//   ....[30]....
        /*0268*/ 	.word	0x000058f0
        /*026c*/ 	.word	0x00000009
        /*0270*/ 	.word	0x00000000
        /*0274*/ 	.short	0x010a
        /*0276*/ 	.byte	0x3f
	.zero		1


	//   ....[31]....
        /*0278*/ 	.word	0x00005980
        /*027c*/ 	.word	0x00000008
        /*0280*/ 	.word	0x00000000
        /*0284*/ 	.short	0x010a
        /*0286*/ 	.byte	0x3f
	.zero		1


	//   ....[32]....
        /*0288*/ 	.word	0x00005a10
        /*028c*/ 	.word	0x00000009
        /*0290*/ 	.word	0x00000000
        /*0294*/ 	.short	0x010a
        /*0296*/ 	.byte	0x3f
	.zero		1


	//   ....[33]....
        /*0298*/ 	.word	0x00005aa0
        /*029c*/ 	.word	0x00000008
        /*02a0*/ 	.word	0x00000000
        /*02a4*/ 	.short	0x010a
        /*02a6*/ 	.byte	0x3f
	.zero		1


	//   ....[34]....
        /*02a8*/ 	.word	0x00005b30
        /*02ac*/ 	.word	0x00000009
        /*02b0*/ 	.word	0x00000000
        /*02b4*/ 	.short	0x010a
        /*02b6*/ 	.byte	0x3f
	.zero		1


	//   ....[35]....
        /*02b8*/ 	.word	0x00005bc0
        /*02bc*/ 	.word	0x00000006
        /*02c0*/ 	.word	0x00000000
        /*02c4*/ 	.short	0x010a
        /*02c6*/ 	.byte	0x3f
	.zero		1


	//   ....[36]....
        /*02c8*/ 	.word	0x00005c50
        /*02cc*/ 	.word	0x00000003
        /*02d0*/ 	.word	0x00000000
        /*02d4*/ 	.short	0x010a
        /*02d6*/ 	.byte	0x3f
	.zero		1


	//   ....[37]....
        /*02d8*/ 	.word	0x00005cb0
        /*02dc*/ 	.word	0x00000003
        /*02e0*/ 	.word	0x00000000
        /*02e4*/ 	.short	0x010a
        /*02e6*/ 	.byte	0x3f
	.zero		1


	//   ....[38]....
        /*02e8*/ 	.word	0x00005d00
        /*02ec*/ 	.word	0x00000005
        /*02f0*/ 	.word	0x00000000
        /*02f4*/ 	.short	0x010a
        /*02f6*/ 	.byte	0x3f
	.zero		1


	//   ....[39]....
        /*02f8*/ 	.word	0x00005dd0
        /*02fc*/ 	.word	0x00000017
        /*0300*/ 	.word	0x00000048
        /*0304*/ 	.short	0x010a
        /*0306*/ 	.byte	0x3f
	.zero		1


	//   ....[40]....
        /*0308*/ 	.word	0x00005ea0
        /*030c*/ 	.word	0x00000007
        /*0310*/ 	.word	0x00000000
        /*0314*/ 	.short	0x010a
        /*0316*/ 	.byte	0x3f
	.zero		1


	//   ....[41]....
        /*0318*/ 	.word	0x00005ef0
        /*031c*/ 	.word	0x00000008
        /*0320*/ 	.word	0x00000000
        /*0324*/ 	.short	0x010a
        /*0326*/ 	.byte	0x3f
	.zero		1


	//   ....[42]....
        /*0328*/ 	.word	0x00005f40
        /*032c*/ 	.word	0x00000009
        /*0330*/ 	.word	0x00000000
        /*0334*/ 	.short	0x010a
        /*0336*/ 	.byte	0x3f
	.zero		1


	//   ....[43]....
        /*0338*/ 	.word	0x00005f90
        /*033c*/ 	.word	0x00000008
        /*0340*/ 	.word	0x00000000
        /*0344*/ 	.short	0x010a
        /*0346*/ 	.byte	0x3f
	.zero		1


	//   ....[44]....
        /*0348*/ 	.word	0x00005fe0
        /*034c*/ 	.word	0x00000009
        /*0350*/ 	.word	0x00000000
        /*0354*/ 	.short	0x010a
        /*0356*/ 	.byte	0x3f
	.zero		1


	//   ....[45]....
        /*0358*/ 	.word	0x00006030
        /*035c*/ 	.word	0x00000008
        /*0360*/ 	.word	0x00000000
        /*0364*/ 	.short	0x010a
        /*0366*/ 	.byte	0x3f
	.zero		1


	//   ....[46]....
        /*0368*/ 	.word	0x00006080
        /*036c*/ 	.word	0x00000009
        /*0370*/ 	.word	0x00000000
        /*0374*/ 	.short	0x010a
        /*0376*/ 	.byte	0x3f
	.zero		1


	//   ....[47]....
        /*0378*/ 	.word	0x000060d0
        /*037c*/ 	.word	0x00000006
        /*0380*/ 	.word	0x00000000
        /*0384*/ 	.short	0x010a
        /*0386*/ 	.byte	0x3f
	.zero		1


	//----- nvinfo : EIATTR_NUM_MBARRIERS
	.align		4
.L_35:
        /*0388*/ 	.byte	0x03, 0x38
        /*038a*/ 	.short	0x0014


	//----- nvinfo : EIATTR_EXIT_INSTR_OFFSETS
	.align		4
        /*038c*/ 	.byte	0x04, 0x1c
        /*038e*/ 	.short	(.L_37 - .L_36)


	//   ....[0]....
.L_36:
        /*0390*/ 	.word	0x00000a20


	//   ....[1]....
        /*0394*/ 	.word	0x00001230


	//   ....[2]....
        /*0398*/ 	.word	0x00004410


	//   ....[3]....
        /*039c*/ 	.word	0x00004970


	//   ....[4]....
        /*03a0*/ 	.word	0x00005ca0


	//----- nvinfo : EIATTR_MAX_THREADS
	.align		4
.L_37:
        /*03a4*/ 	.byte	0x04, 0x05
        /*03a6*/ 	.short	(.L_39 - .L_38)
.L_38:
        /*03a8*/ 	.word	0x00000180
        /*03ac*/ 	.word	0x00000001
        /*03b0*/ 	.word	0x00000001


	//----- nvinfo : EIATTR_CRS_STACK_SIZE
	.align		4
.L_39:
        /*03b4*/ 	.byte	0x04, 0x1e
        /*03b6*/ 	.short	(.L_41 - .L_40)
.L_40:
        /*03b8*/ 	.word	0x00000000


	//----- nvinfo : EIATTR_CBANK_PARAM_SIZE
	.align		4
.L_41:
        /*03bc*/ 	.byte	0x03, 0x19
        /*03be*/ 	.short	0x0470


	//----- nvinfo : EIATTR_PARAM_CBANK
	.align		4
        /*03c0*/ 	.byte	0x04, 0x0a
        /*03c2*/ 	.short	(.L_43 - .L_42)
	.align		4
.L_42:
        /*03c4*/ 	.word	index@(.nv.constant0._ZN7cutlass13device_kernelINS_4gemm6kernel13GemmUniversalIN4cute5tupleIJiiiiEEENS1_10collective13CollectiveMmaINS1_34MainloopSm90TmaGmmaWarpSpecializedILi9ENS5_IJNS4_1CILi2EEENSA_ILi1EEESC_EEENS1_35KernelTmaWarpSpecializedCooperativeEEENS5_IJNSA_ILi128EEENSA_ILi64EEESG_EEEaNS5_IJlSC_lEEEaSJ_NS4_8TiledMMAINS4_8MMA_AtomIJNS4_4SM904GMMA26MMA_64x64x32_S32S8S8_SS_TNEEEENS4_6LayoutISD_NS5_IJSC_NSA_ILi0EEESR_EEEEENS5_IJNS4_10UnderscoreESU_SU_EEEEENS4_13SM90_TMA_LOADENS4_14ComposedLayoutINS4_7SwizzleILi3ELi4ELi3EEENS4_18smem_ptr_flag_bitsILi8EEENSQ_INS5_IJNSA_ILi8EEESG_EEENS5_IJSG_SC_EEEEEEEvNS4_8identityENS4_23SM90_TMA_LOAD_MULTICASTES17_vS18_EENS_8epilogue10collective6detail29Sm90TmaWarpSpecializedAdapterINS1C_15DefaultEpilogueIaSJ_SJ_NS1B_6thread17LinearCombinationIaLi1EiiLNS1G_9ScaleType4KindE0ELNS_15FloatRoundStyleE2EaEENS1_15EpilogueDefaultEEEEEvvEEEEvNT_6ParamsE)
        /*03c8*/ 	.short	0x0210
        /*03ca*/ 	.short	0x0470


	//----- nvinfo : EIATTR_SW_WAR
	.align		4
.L_43:
        /*03cc*/ 	.byte	0x04, 0x36
        /*03ce*/ 	.short	(.L_45 - .L_44)
.L_44:
        /*03d0*/ 	.word	0x00000008
.L_45:


//--------------------- .nv.callgraph             --------------------------
	.section	.nv.callgraph,"",@"SHT_CUDA_CALLGRAPH"
	.align	4
	.sectionentsize	8
	.align		4
        /*0000*/ 	.word	0x00000000
	.align		4
        /*0004*/ 	.word	0xffffffff
	.align		4
        /*0008*/ 	.word	index@(_ZN7cutlass13device_kernelINS_4gemm6kernel13GemmUniversalIN4cute5tupleIJiiiiEEENS1_10collective13CollectiveMmaINS1_34MainloopSm90TmaGmmaWarpSpecializedILi9ENS5_IJNS4_1CILi2EEENSA_ILi1EEESC_EEENS1_35KernelTmaWarpSpecializedCooperativeEEENS5_IJNSA_ILi128EEENSA_ILi64EEESG_EEEaNS5_IJlSC_lEEEaSJ_NS4_8TiledMMAINS4_8MMA_AtomIJNS4_4SM904GMMA26MMA_64x64x32_S32S8S8_SS_TNEEEENS4_6LayoutISD_NS5_IJSC_NSA_ILi0EEESR_EEEEENS5_IJNS4_10UnderscoreESU_SU_EEEEENS4_13SM90_TMA_LOADENS4_14ComposedLayoutINS4_7SwizzleILi3ELi4ELi3EEENS4_18smem_ptr_flag_bitsILi8EEENSQ_INS5_IJNSA_ILi8EEESG_EEENS5_IJSG_SC_EEEEEEEvNS4_8identityENS4_23SM90_TMA_LOAD_MULTICASTES17_vS18_EENS_8epilogue10collective6detail29Sm90TmaWarpSpecializedAdapterINS1C_15DefaultEpilogueIaSJ_SJ_NS1B_6thread17LinearCombinationIaLi1EiiLNS1G_9ScaleType4KindE0ELNS_15FloatRoundStyleE2EaEENS1_15EpilogueDefaultEEEEEvvEEEEvNT_6ParamsE)
	.align		4
        /*000c*/ 	.word	index@(__assertfail)
	.align		4
        /*0010*/ 	.word	0x00000000
	.align		4
        /*0014*/ 	.word	0xfffffffe
	.align		4
        /*0018*/ 	.word	0x00000000
	.align		4
        /*001c*/ 	.word	0xfffffffd
	.align		4
        /*0020*/ 	.word	0x00000000
	.align		4
        /*0024*/ 	.word	0xfffffffc


//--------------------- .nv.constant4             --------------------------
	.section	.nv.constant4,"a",@progbits
	.align	8
	.align		8
.nv.constant4:
        /*0000*/ 	.dword	__assertfail
	.align		8
        /*0008*/ 	.dword	__unnamed_1
	.align		8
        /*0010*/ 	.dword	_ZN40_INTERNAL_3682e45f_4_k_cu_3615ab07_209454cuda3std3__45__cpo5beginE
	.align		8
        /*0018*/ 	.dword	_ZN40_INTERNAL_3682e45f_4_k_cu_3615ab07_209454cuda3std3__45__cpo3endE
	.align		8
        /*0020*/ 	.dword	_ZN40_INTERNAL_3682e45f_4_k_cu_3615ab07_209454cuda3std3__45__cpo6cbeginE
	.align		8
        /*0028*/ 	.dword	_ZN40_INTERNAL_3682e45f_4_k_cu_3615ab07_209454cuda3std3__45__cpo4cendE
	.align		8
        /*0030*/ 	.dword	_ZN40_INTERNAL_3682e45f_4_k_cu_3615ab07_209454cuda3std3__442_GLOBAL__N__3682e45f_4_k_cu_3615ab07_209456ignoreE
	.align		8
        /*0038*/ 	.dword	_ZN40_INTERNAL_3682e45f_4_k_cu_3615ab07_209454cuda3std3__419piecewise_constructE
	.align		8
        /*0040*/ 	.dword	_ZN40_INTERNAL_3682e45f_4_k_cu_3615ab07_209454cuda3std3__48in_placeE
	.align		8
        /*0048*/ 	.dword	_ZN40_INTERNAL_3682e45f_4_k_cu_3615ab07_209454cuda3std6ranges3__45__cpo4swapE
	.align		8
        /*0050*/ 	.dword	_ZN40_INTERNAL_3682e45f_4_k_cu_3615ab07_209454cuda3std6ranges3__45__cpo9iter_moveE
	.align		8
        /*0058*/ 	.dword	_ZN40_INTERNAL_3682e45f_4_k_cu_3615ab07_209454cute7productE
	.align		8
        /*0060*/ 	.dword	_ZN40_INTERNAL_3682e45f_4_k_cu_3615ab07_209454cute1_E
	.align		8
        /*0068*/ 	.dword	$str$22
	.align		8
        /*0070*/ 	.dword	$str$23


//--------------------- .text._ZN7cutlass13device_kernelINS_4gemm6kernel13GemmUniversalIN4cute5tupleIJiiiiEEENS1_10collective13CollectiveMmaINS1_34MainloopSm90TmaGmmaWarpSpecializedILi9ENS5_IJNS4_1CILi2EEENSA_ILi1EEESC_EEENS1_35KernelTmaWarpSpecializedCooperativeEEENS5_IJNSA_ILi128EEENSA_ILi64EEESG_EEEaNS5_IJlSC_lEEEaSJ_NS4_8TiledMMAINS4_8MMA_AtomIJNS4_4SM904GMMA26MMA_64x64x32_S32S8S8_SS_TNEEEENS4_6LayoutISD_NS5_IJSC_NSA_ILi0EEESR_EEEEENS5_IJNS4_10UnderscoreESU_SU_EEEEENS4_13SM90_TMA_LOADENS4_14ComposedLayoutINS4_7SwizzleILi3ELi4ELi3EEENS4_18smem_ptr_flag_bitsILi8EEENSQ_INS5_IJNSA_ILi8EEESG_EEENS5_IJSG_SC_EEEEEEEvNS4_8identityENS4_23SM90_TMA_LOAD_MULTICASTES17_vS18_EENS_8epilogue10collective6detail29Sm90TmaWarpSpecializedAdapterINS1C_15DefaultEpilogueIaSJ_SJ_NS1B_6thread17LinearCombinationIaLi1EiiLNS1G_9ScaleType4KindE0ELNS_15FloatRoundStyleE2EaEENS1_15EpilogueDefaultEEEEEvvEEEEvNT_6ParamsE --------------------------
	.section	.text._ZN7cutlass13device_kernelINS_4gemm6kernel13GemmUniversalIN4cute5tupleIJiiiiEEENS1_10collective13CollectiveMmaINS1_34MainloopSm90TmaGmmaWarpSpecializedILi9ENS5_IJNS4_1CILi2EEENSA_ILi1EEESC_EEENS1_35KernelTmaWarpSpecializedCooperativeEEENS5_IJNSA_ILi128EEENSA_ILi64EEESG_EEEaNS5_IJlSC_lEEEaSJ_NS4_8TiledMMAINS4_8MMA_AtomIJNS4_4SM904GMMA26MMA_64x64x32_S32S8S8_SS_TNEEEENS4_6LayoutISD_NS5_IJSC_NSA_ILi0EEESR_EEEEENS5_IJNS4_10UnderscoreESU_SU_EEEEENS4_13SM90_TMA_LOADENS4_14ComposedLayoutINS4_7SwizzleILi3ELi4ELi3EEENS4_18smem_ptr_flag_bitsILi8EEENSQ_INS5_IJNSA_ILi8EEESG_EEENS5_IJSG_SC_EEEEEEEvNS4_8identityENS4_23SM90_TMA_LOAD_MULTICASTES17_vS18_EENS_8epilogue10collective6detail29Sm90TmaWarpSpecializedAdapterINS1C_15DefaultEpilogueIaSJ_SJ_NS1B_6thread17LinearCombinationIaLi1EiiLNS1G_9ScaleType4KindE0ELNS_15FloatRoundStyleE2EaEENS1_15EpilogueDefaultEEEEEvvEEEEvNT_6ParamsE,"ax",@progbits
	.align	128
.text._ZN7cutlass13device_kernelINS_4gemm6kernel13GemmUniversalIN4cute5tupleIJiiiiEEENS1_10collective13CollectiveMmaINS1_34MainloopSm90TmaGmmaWarpSpecializedILi9ENS5_IJNS4_1CILi2EEENSA_ILi1EEESC_EEENS1_35KernelTmaWarpSpecializedCooperativeEEENS5_IJNSA_ILi128EEENSA_ILi64EEESG_EEEaNS5_IJlSC_lEEEaSJ_NS4_8TiledMMAINS4_8MMA_AtomIJNS4_4SM904GMMA26MMA_64x64x32_S32S8S8_SS_TNEEEENS4_6LayoutISD_NS5_IJSC_NSA_ILi0EEESR_EEEEENS5_IJNS4_10UnderscoreESU_SU_EEEEENS4_13SM90_TMA_LOADENS4_14ComposedLayoutINS4_7SwizzleILi3ELi4ELi3EEENS4_18smem_ptr_flag_bitsILi8EEENSQ_INS5_IJNSA_ILi8EEESG_EEENS5_IJSG_SC_EEEEEEEvNS4_8identityENS4_23SM90_TMA_LOAD_MULTICASTES17_vS18_EENS_8epilogue10collective6detail29Sm90TmaWarpSpecializedAdapterINS1C_15DefaultEpilogueIaSJ_SJ_NS1B_6thread17LinearCombinationIaLi1EiiLNS1G_9ScaleType4KindE0ELNS_15FloatRoundStyleE2EaEENS1_15EpilogueDefaultEEEEEvvEEEEvNT_6ParamsE:
        .type           _ZN7cutlass13device_kernelINS_4gemm6kernel13GemmUniversalIN4cute5tupleIJiiiiEEENS1_10collective13CollectiveMmaINS1_34MainloopSm90TmaGmmaWarpSpecializedILi9ENS5_IJNS4_1CILi2EEENSA_ILi1EEESC_EEENS1_35KernelTmaWarpSpecializedCooperativeEEENS5_IJNSA_ILi128EEENSA_ILi64EEESG_EEEaNS5_IJlSC_lEEEaSJ_NS4_8TiledMMAINS4_8MMA_AtomIJNS4_4SM904GMMA26MMA_64x64x32_S32S8S8_SS_TNEEEENS4_6LayoutISD_NS5_IJSC_NSA_ILi0EEESR_EEEEENS5_IJNS4_10UnderscoreESU_SU_EEEEENS4_13SM90_TMA_LOADENS4_14ComposedLayoutINS4_7SwizzleILi3ELi4ELi3EEENS4_18smem_ptr_flag_bitsILi8EEENSQ_INS5_IJNSA_ILi8EEESG_EEENS5_IJSG_SC_EEEEEEEvNS4_8identityENS4_23SM90_TMA_LOAD_MULTICASTES17_vS18_EENS_8epilogue10collective6detail29Sm90TmaWarpSpecializedAdapterINS1C_15DefaultEpilogueIaSJ_SJ_NS1B_6thread17LinearCombinationIaLi1EiiLNS1G_9ScaleType4KindE0ELNS_15FloatRoundStyleE2EaEENS1_15EpilogueDefaultEEEEEvvEEEEvNT_6ParamsE,@function
        .size           _ZN7cutlass13device_kernelINS_4gemm6kernel13GemmUniversalIN4cute5tupleIJiiiiEEENS1_10collective13CollectiveMmaINS1_34MainloopSm90TmaGmmaWarpSpecializedILi9ENS5_IJNS4_1CILi2EEENSA_ILi1EEESC_EEENS1_35KernelTmaWarpSpecializedCooperativeEEENS5_IJNSA_ILi128EEENSA_ILi64EEESG_EEEaNS5_IJlSC_lEEEaSJ_NS4_8TiledMMAINS4_8MMA_AtomIJNS4_4SM904GMMA26MMA_64x64x32_S32S8S8_SS_TNEEEENS4_6LayoutISD_NS5_IJSC_NSA_ILi0EEESR_EEEEENS5_IJNS4_10UnderscoreESU_SU_EEEEENS4_13SM90_TMA_LOADENS4_14ComposedLayoutINS4_7SwizzleILi3ELi4ELi3EEENS4_18smem_ptr_flag_bitsILi8EEENSQ_INS5_IJNSA_ILi8EEESG_EEENS5_IJSG_SC_EEEEEEEvNS4_8identityENS4_23SM90_TMA_LOAD_MULTICASTES17_vS18_EENS_8epilogue10collective6detail29Sm90TmaWarpSpecializedAdapterINS1C_15DefaultEpilogueIaSJ_SJ_NS1B_6thread17LinearCombinationIaLi1EiiLNS1G_9ScaleType4KindE0ELNS_15FloatRoundStyleE2EaEENS1_15EpilogueDefaultEEEEEvvEEEEvNT_6ParamsE,(.L_x_150 - _ZN7cutlass13device_kernelINS_4gemm6kernel13GemmUniversalIN4cute5tupleIJiiiiEEENS1_10collective13CollectiveMmaINS1_34MainloopSm90TmaGmmaWarpSpecializedILi9ENS5_IJNS4_1CILi2EEENSA_ILi1EEESC_EEENS1_35KernelTmaWarpSpecializedCooperativeEEENS5_IJNSA_ILi128EEENSA_ILi64EEESG_EEEaNS5_IJlSC_lEEEaSJ_NS4_8TiledMMAINS4_8MMA_AtomIJNS4_4SM904GMMA26MMA_64x64x32_S32S8S8_SS_TNEEEENS4_6LayoutISD_NS5_IJSC_NSA_ILi0EEESR_EEEEENS5_IJNS4_10UnderscoreESU_SU_EEEEENS4_13SM90_TMA_LOADENS4_14ComposedLayoutINS4_7SwizzleILi3ELi4ELi3EEENS4_18smem_ptr_flag_bitsILi8EEENSQ_INS5_IJNSA_ILi8EEESG_EEENS5_IJSG_SC_EEEEEEEvNS4_8identityENS4_23SM90_TMA_LOAD_MULTICASTES17_vS18_EENS_8epilogue10collective6detail29Sm90TmaWarpSpecializedAdapterINS1C_15DefaultEpilogueIaSJ_SJ_NS1B_6thread17LinearCombinationIaLi1EiiLNS1G_9ScaleType4KindE0ELNS_15FloatRoundStyleE2EaEENS1_15EpilogueDefaultEEEEEvvEEEEvNT_6ParamsE)
        .other          _ZN7cutlass13device_kernelINS_4gemm6kernel13GemmUniversalIN4cute5tupleIJiiiiEEENS1_10collective13CollectiveMmaINS1_34MainloopSm90TmaGmmaWarpSpecializedILi9ENS5_IJNS4_1CILi2EEENSA_ILi1EEESC_EEENS1_35KernelTmaWarpSpecializedCooperativeEEENS5_IJNSA_ILi128EEENSA_ILi64EEESG_EEEaNS5_IJlSC_lEEEaSJ_NS4_8TiledMMAINS4_8MMA_AtomIJNS4_4SM904GMMA26MMA_64x64x32_S32S8S8_SS_TNEEEENS4_6LayoutISD_NS5_IJSC_NSA_ILi0EEESR_EEEEENS5_IJNS4_10UnderscoreESU_SU_EEEEENS4_13SM90_TMA_LOADENS4_14ComposedLayoutINS4_7SwizzleILi3ELi4ELi3EEENS4_18smem_ptr_flag_bitsILi8EEENSQ_INS5_IJNSA_ILi8EEESG_EEENS5_IJSG_SC_EEEEEEEvNS4_8identityENS4_23SM90_TMA_LOAD_MULTICASTES17_vS18_EENS_8epilogue10collective6detail29Sm90TmaWarpSpecializedAdapterINS1C_15DefaultEpilogueIaSJ_SJ_NS1B_6thread17LinearCombinationIaLi1EiiLNS1G_9ScaleType4KindE0ELNS_15FloatRoundStyleE2EaEENS1_15EpilogueDefaultEEEEEvvEEEEvNT_6ParamsE,@"STO_CUDA_ENTRY STV_DEFAULT"
_ZN7cutlass13device_kernelINS_4gemm6kernel13GemmUniversalIN4cute5tupleIJiiiiEEENS1_10collective13CollectiveMmaINS1_34MainloopSm90TmaGmmaWarpSpecializedILi9ENS5_IJNS4_1CILi2EEENSA_ILi1EEESC_EEENS1_35KernelTmaWarpSpecializedCooperativeEEENS5_IJNSA_ILi128EEENSA_ILi64EEESG_EEEaNS5_IJlSC_lEEEaSJ_NS4_8TiledMMAINS4_8MMA_AtomIJNS4_4SM904GMMA26MMA_64x64x32_S32S8S8_SS_TNEEEENS4_6LayoutISD_NS5_IJSC_NSA_ILi0EEESR_EEEEENS5_IJNS4_10UnderscoreESU_SU_EEEEENS4_13SM90_TMA_LOADENS4_14ComposedLayoutINS4_7SwizzleILi3ELi4ELi3EEENS4_18smem_ptr_flag_bitsILi8EEENSQ_INS5_IJNSA_ILi8EEESG_EEENS5_IJSG_SC_EEEEEEEvNS4_8identityENS4_23SM90_TMA_LOAD_MULTICASTES17_vS18_EENS_8epilogue10collective6detail29Sm90TmaWarpSpecializedAdapterINS1C_15DefaultEpilogueIaSJ_SJ_NS1B_6thread17LinearCombinationIaLi1EiiLNS1G_9ScaleType4KindE0ELNS_15FloatRoundStyleE2EaEENS1_15EpilogueDefaultEEEEEvvEEEEvNT_6ParamsE:
[----:B------:R-:W0:Y:S01]  /*0000*/  LDC R1, c[0x0][0x28] ;  /* 0x00000a00ff017b82 */ /* 0x000e220000000800 */
[----:B------:R-:W1:Y:S01]  /*0010*/  S2R R18, SR_TID.X ;  /* 0x0000000000127919 */ /* 0x000e620000002100 */
[----:B------:R-:W-:Y:S01]  /*0020*/  ELECT P0, URZ, PT ;  /* 0x00000000003f782f */ /* 0x000fe20003800000 */
[----:B------:R-:W-:Y:S01]  /*0030*/  BSSY B0, `(.L_x_0) ;  /* 0x000000f000007945 */ /* 0x000fe20003800000 */
[--C-:B-1----:R-:W-:Y:S02]  /*0040*/  SHF.R.U32.HI R0, RZ, 0x5, R18.reuse ;  /* 0x00000005ff007819 */ /* 0x102fe40000011612 */
[----:B------:R-:W-:-:S03]  /*0050*/  SHF.R.U32.HI R3, RZ, 0x7, R18 ;  /* 0x00000007ff037819 */ /* 0x000fc60000011612 */
[----:B------:R-:W1:Y:S04]  /*0060*/  SHFL.IDX PT, R2, R0, RZ, 0x1f ;  /* 0x00001fff00027589 */ /* 0x000e6800000e0000 */
[----:B------:R2:W3:Y:S01]  /*0070*/  SHFL.IDX PT, R5, R3, RZ, 0x1f ;  /* 0x00001fff03057589 */ /* 0x0004e200000e0000 */
[----:B-1----:R-:W-:-:S13]  /*0080*/  ISETP.NE.OR P0, PT, R2, RZ, !P0 ;  /* 0x000000ff0200720c */ /* 0x002fda0004705670 */
[----:B0-23--:R-:W-:Y:S05]  /*0090*/  @P0 BRA `(.L_x_1) ;  /* 0x0000000000200947 */ /* 0x00dfea0003800000 */
[----:B------:R-:W-:Y:S02]  /*00a0*/  ULDC.64 UR4, c[0x0][0x198] ;  /* 0x0000660000047ab9 */ /* 0x000fe40000000a00 */
[----:B------:R-:W-:Y:S02]  /*00b0*/  UIADD3 UR6, UP0, UR4, 0xf0, URZ ;  /* 0x000000f004067890 */ /* 0x000fe4000ff1e03f */
[----:B------:R-:W-:Y:S02]  /*00c0*/  UIADD3 UR4, UP1, UR4, 0x1f0, URZ ;  /* 0x000001f004047890 */ /* 0x000fe4000ff3e03f */
[----:B------:R-:W-:Y:S02]  /*00d0*/  UIADD3.X UR7, URZ, UR5, URZ, UP0, !UPT ;  /* 0x000000053f077290 */ /* 0x000fe400087fe43f */
[----:B------:R-:W-:-:S07]  /*00e0*/  UIADD3.X UR5, URZ, UR5, URZ, UP1, !UPT ;  /* 0x000000053f057290 */ /* 0x000fce0008ffe43f */
[----:B------:R0:W-:Y:S02]  /*00f0*/  UTMACCTL.PF [UR6] ;  /* 0x00000000060079b9 */ /* 0x0001e40008040000 */
[----:B------:R0:W-:Y:S02]  /*0100*/  UTMACCTL.PF [UR4] ;  /* 0x00000000040079b9 */ /* 0x0001e40008040000 */
[----:B0-----:R-:W-:Y:S01]  /*0110*/  NOP ;  /* 0x0000000000007918 */ /* 0x001fe20000000000 */
.L_x_1:
[----:B------:R-:W-:Y:S05]  /*0120*/  BSYNC B0 ;  /* 0x0000000000007941 */ /* 0x000fea0003800000 */
.L_x_0:
[----:B------:R-:W0:Y:S02]  /*0130*/  SHFL.IDX PT, R3, R0, RZ, 0x1f ;  /* 0x00001fff00037589 */ /* 0x000e2400000e0000 */
[----:B0-----:R-:W-:-:S13]  /*0140*/  ISETP.NE.AND P0, PT, R3, RZ, PT ;  /* 0x000000ff0300720c */ /* 0x001fda0003f05270 */
[----:B------:R-:W-:Y:S05]  /*0150*/  @P0 BRA `(.L_x_2) ;  /* 0x00000000008c0947 */ /* 0x000fea0003800000 */
[----:B------:R-:W-:Y:S01]  /*0160*/  ELECT P0, URZ, PT ;  /* 0x00000000003f782f */ /* 0x000fe20003800000 */
[----:B------:R-:W-:-:S12]  /*0170*/  BSSY B0, `(.L_x_2) ;  /* 0x0000021000007945 */ /* 0x000fd80003800000 */
[----:B------:R-:W-:Y:S05]  /*0180*/  @!P0 BRA `(.L_x_3) ;  /* 0x00000000007c8947 */ /* 0x000fea0003800000 */
[----:B------:R-:W0:Y:S01]  /*0190*/  S2UR UR8, SR_CgaCtaId ;  /* 0x00000000000879c3 */ /* 0x000e220000008800 */
[----:B------:R-:W-:Y:S01]  /*01a0*/  UMOV UR4, 0x400 ;  /* 0x0000040000047882 */ /* 0x000fe20000000000 */
[----:B------:R-:W-:Y:S01]  /*01b0*/  UMOV UR5, 0x1 ;  /* 0x0000000100057882 */ /* 0x000fe20000000000 */
[----:B------:R-:W-:Y:S02]  /*01c0*/  UMOV UR6, 0x4 ;  /* 0x0000000400067882 */ /* 0x000fe40000000000 */
[----:B------:R-:W-:-:S04]  /*01d0*/  UIADD3 UR6, -UR6, 0x100000, URZ ;  /* 0x0010000006067890 */ /* 0x000fc8000fffe13f */
[----:B------:R-:W-:Y:S02]  /*01e0*/  USHF.L.U32 UR7, UR6, 0xb, URZ ;  /* 0x0000000b06077899 */ /* 0x000fe4000800063f */
[----:B------:R-:W-:Y:S02]  /*01f0*/  USHF.L.U32 UR6, UR6, 0x1, URZ ;  /* 0x0000000106067899 */ /* 0x000fe4000800063f */
[----:B0-----:R-:W-:Y:S02]  /*0200*/  ULEA UR8, UR8, UR4, 0x18 ;  /* 0x0000000408087291 */ /* 0x001fe4000f8ec03f */
[----:B------:R-:W-:-:S04]  /*0210*/  UIADD3 UR4, -UR5, 0x100000, URZ ;  /* 0x0010000005047890 */ /* 0x000fc8000fffe13f */
[----:B------:R-:W-:Y:S02]  /*0220*/  USHF.L.U32 UR5, UR4, 0xb, URZ ;  /* 0x0000000b04057899 */ /* 0x000fe4000800063f */
[----:B------:R-:W-:Y:S01]  /*0230*/  USHF.L.U32 UR4, UR4, 0x1, URZ ;  /* 0x0000000104047899 */ /* 0x000fe2000800063f */
[----:B------:R-:W0:Y:S11]  /*0240*/  FENCE.VIEW.ASYNC.S ;  /* 0x00000000000073c6 */ /* 0x000e360000000000 */
[----:B0-----:R0:W1:Y:S01]  /*0250*/  SYNCS.EXCH.64 URZ, [UR8], UR4 ;  /* 0x00000004083f75b2 */ /* 0x0010620008000100 */
[----:B------:R0:W2:Y:S01]  /*0260*/  SYNCS.EXCH.64 URZ, [UR8+0x48], UR6 ;  /* 0x00004806083f75b2 */ /* 0x0000a20008000100 */
[----:B------:R0:W3:Y:S01]  /*0270*/  SYNCS.EXCH.64 URZ, [UR8+0x8], UR4 ;  /* 0x00000804083f75b2 */ /* 0x0000e20008000100 */
[----:B------:R0:W4:Y:S01]  /*0280*/  SYNCS.EXCH.64 URZ, [UR8+0x50], UR6 ;  /* 0x00005006083f75b2 */ /* 0x0001220008000100 */
[----:B------:R0:W0:Y:S01]  /*0290*/  SYNCS.EXCH.64 URZ, [UR8+0x10], UR4 ;  /* 0x00001004083f75b2 */ /* 0x0000220008000100 */
        /* <DEDUP_REMOVED lines=13> */
[----:B------:R-:W-:Y:S01]  /*0370*/  NOP ;  /* 0x0000000000007918 */ /* 0x000fe20000000000 */
.L_x_3:
[----:B0-----:R-:W-:Y:S05]  /*0380*/  BSYNC B0 ;  /* 0x0000000000007941 */ /* 0x001fea0003800000 */
.L_x_2:
[----:B------:R-:W-:Y:S01]  /*0390*/  SHF.R.S32.HI R7, RZ, 0x1f, R18 ;  /* 0x0000001fff077819 */ /* 0x000fe20000011412 */
[----:B------:R-:W0:Y:S01]  /*03a0*/  SHFL.IDX PT, R0, R0, RZ, 0x1f ;  /* 0x00001fff00007589 */ /* 0x000e2200000e0000 */
[----:B------:R-:W5:Y:S01]  /*03b0*/  S2UR UR8, SR_CTAID.X ;  /* 0x00000000000879c3 */ /* 0x000f620000002500 */
[----:B------:R-:W-:Y:S02]  /*03c0*/  ELECT P0, URZ, PT ;  /* 0x00000000003f782f */ /* 0x000fe40003800000 */
[----:B------:R-:W-:Y:S01]  /*03d0*/  LEA.HI R7, R7, R18, RZ, 0x7 ;  /* 0x0000001207077211 */ /* 0x000fe200078f38ff */
[----:B------:R-:W1:Y:S01]  /*03e0*/  S2R R4, SR_CTAID.Y ;  /* 0x0000000000047919 */ /* 0x000e620000002600 */
[----:B------:R-:W-:Y:S01]  /*03f0*/  SHF.R.S32.HI R8, RZ, 0x1f, R3 ;  /* 0x0000001fff087819 */ /* 0x000fe20000011403 */
[----:B------:R-:W-:Y:S01]  /*0400*/  ULDC UR4, c[0x0][0x150] ;  /* 0x0000540000047ab9 */ /* 0x000fe20000000800 */
[----:B------:R-:W-:Y:S01]  /*0410*/  LOP3.LUT R7, R7, 0xffffff80, RZ, 0xc0, !PT ;  /* 0xffffff8007077812 */ /* 0x000fe200078ec0ff */
[----:B------:R-:W-:Y:S01]  /*0420*/  NOP ;  /* 0x0000000000007918 */ /* 0x000fe20000000000 */
[----:B------:R-:W-:Y:S01]  /*0430*/  LEA.HI R8, R8, R3, RZ, 0x2 ;  /* 0x0000000308087211 */ /* 0x000fe200078f10ff */
[----:B------:R-:W2:Y:S01]  /*0440*/  LDC R10, c[0x0][0x144] ;  /* 0x00005100ff0a7b82 */ /* 0x000ea20000000800 */
[----:B------:R-:W-:Y:S01]  /*0450*/  NOP ;  /* 0x0000000000007918 */ /* 0x000fe20000000000 */
[----:B------:R-:W-:Y:S01]  /*0460*/  IMAD.IADD R6, R18, 0x1, -R7 ;  /* 0x0000000112067824 */ /* 0x000fe200078e0a07 */
[----:B------:R-:W-:Y:S01]  /*0470*/  LOP3.LUT R8, R8, 0x3ffffffc, RZ, 0xc0, !PT ;  /* 0x3ffffffc08087812 */ /* 0x000fe200078ec0ff */
[----:B------:R-:W-:Y:S01]  /*0480*/  IMAD.MOV.U32 R23, RZ, RZ, 0x1 ;  /* 0x00000001ff177424 */ /* 0x000fe200078e00ff */
[----:B------:R-:W-:-:S02]  /*0490*/  ISETP.NE.AND P3, PT, R5, RZ, PT ;  /* 0x000000ff0500720c */ /* 0x000fc40003f65270 */
[----:B------:R-:W-:Y:S01]  /*04a0*/  SHF.R.S32.HI R7, RZ, 0x1f, R6 ;  /* 0x0000001fff077819 */ /* 0x000fe20000011406 */
[----:B------:R-:W-:Y:S01]  /*04b0*/  IMAD.IADD R8, R3, 0x1, -R8 ;  /* 0x0000000103087824 */ /* 0x000fe200078e0a08 */
[----:B------:R-:W3:Y:S02]  /*04c0*/  LDC R13, c[0x0][0x140] ;  /* 0x00005000ff0d7b82 */ /* 0x000ee40000000800 */
[----:B------:R-:W-:Y:S02]  /*04d0*/  LEA.HI R7, R7, R6, RZ, 0x3 ;  /* 0x0000000607077211 */ /* 0x000fe400078f18ff */
[----:B0-----:R-:W-:Y:S02]  /*04e0*/  ISETP.NE.OR P0, PT, R0, RZ, !P0 ;  /* 0x000000ff0000720c */ /* 0x001fe40004705670 */
[--C-:B------:R-:W-:Y:S02]  /*04f0*/  SHF.R.S32.HI R0, RZ, 0x3, R7.reuse ;  /* 0x00000003ff007819 */ /* 0x100fe40000011407 */
[----:B------:R-:W-:-:S02]  /*0500*/  SHF.R.S32.HI R7, RZ, 0x1f, R7 ;  /* 0x0000001fff077819 */ /* 0x000fc40000011407 */
[----:B-----5:R-:W-:Y:S02]  /*0510*/  I2FP.F32.U32 R9, UR8 ;  /* 0x0000000800097c45 */ /* 0x020fe40008201000 */
[----:B------:R-:W-:-:S03]  /*0520*/  LEA.HI R7, R7, R0, RZ, 0x2 ;  /* 0x0000000007077211 */ /* 0x000fc600078f10ff */
[----:B------:R-:W-:Y:S01]  /*0530*/  FMUL R9, R9, UR4 ;  /* 0x0000000409097c20 */ /* 0x000fe20008400000 */
[----:B------:R-:W-:Y:S01]  /*0540*/  LOP3.LUT R7, R7, 0xfffffffc, RZ, 0xc0, !PT ;  /* 0xfffffffc07077812 */ /* 0x000fe200078ec0ff */
[----:B------:R-:W-:Y:S01]  /*0550*/  VOTEU.ALL UP0, P0 ;  /* 0x00000000003f7886 */ /* 0x000fe20000000000 */
[----:B-1----:R-:W-:Y:S01]  /*0560*/  I2FP.F32.U32 R3, R4 ;  /* 0x0000000400037245 */ /* 0x002fe20000201000 */
[----:B------:R-:W-:Y:S01]  /*0570*/  ULDC UR4, c[0x0][0x154] ;  /* 0x0000550000047ab9 */ /* 0x000fe20000000800 */
[----:B------:R-:W-:Y:S01]  /*0580*/  VOTEU.ALL UP1, P0 ;  /* 0x00000000003f7886 */ /* 0x000fe20000020000 */
[----:B------:R-:W0:Y:S01]  /*0590*/  F2I.U32.TRUNC.NTZ R9, R9 ;  /* 0x0000000900097305 */ /* 0x000e22000020f000 */
[----:B------:R-:W-:Y:S01]  /*05a0*/  IMAD.IADD R7, R0, 0x1, -R7 ;  /* 0x0000000100077824 */ /* 0x000fe200078e0a07 */
[----:B------:R-:W1:Y:S01]  /*05b0*/  @!UP0 S2UR UR7, SR_CgaCtaId ;  /* 0x00000000000789c3 */ /* 0x000e620000008800 */
[----:B------:R-:W-:Y:S01]  /*05c0*/  FMUL R12, R3, UR4 ;  /* 0x00000004030c7c20 */ /* 0x000fe20008400000 */
[----:B------:R-:W-:Y:S01]  /*05d0*/  UMOV UR4, 0x20 ;  /* 0x0000002000047882 */ /* 0x000fe20000000000 */
[----:B------:R-:W-:Y:S01]  /*05e0*/  IMAD R8, R8, 0x4, R7 ;  /* 0x0000000408087824 */ /* 0x000fe200078e0207 */
[----:B------:R-:W-:Y:S01]  /*05f0*/  @!UP0 UMOV UR6, 0x400 ;  /* 0x0000040000068882 */ /* 0x000fe20000000000 */
[----:B------:R-:W-:-:S04]  /*0600*/  @!UP0 UIADD3 UR4, -UR4, 0x100000, URZ ;  /* 0x0010000004048890 */ /* 0x000fc8000fffe13f */
[----:B------:R-:W-:Y:S02]  /*0610*/  @!UP0 USHF.L.U32 UR5, UR4, 0xb, URZ ;  /* 0x0000000b04058899 */ /* 0x000fe4000800063f */
[----:B------:R-:W-:Y:S01]  /*0620*/  @!UP0 USHF.L.U32 UR4, UR4, 0x1, URZ ;  /* 0x0000000104048899 */ /* 0x000fe2000800063f */
[----:B---3--:R-:W-:Y:S01]  /*0630*/  ISETP.EQ.U32.AND P2, PT, R13, 0x1, PT ;  /* 0x000000010d00780c */ /* 0x008fe20003f42070 */
[----:B------:R-:W3:Y:S01]  /*0640*/  F2I.U32.TRUNC.NTZ R12, R12 ;  /* 0x0000000c000c7305 */ /* 0x000ee2000020f000 */
[----:B------:R-:W-:Y:S01]  /*0650*/  LEA.HI R0, R8, R8, RZ, 0x1 ;  /* 0x0000000808007211 */ /* 0x000fe200078f08ff */
[----:B------:R-:W5:Y:S03]  /*0660*/  LDC R7, c[0x0][0x148] ;  /* 0x00005200ff077b82 */ /* 0x000f660000000800 */
[----:B------:R-:W-:Y:S01]  /*0670*/  LOP3.LUT R11, R0, 0xfffffffe, RZ, 0xc0, !PT ;  /* 0xfffffffe000b7812 */ /* 0x000fe200078ec0ff */
[----:B0-----:R-:W-:Y:S01]  /*0680*/  IMAD.MOV R15, RZ, RZ, -R9 ;  /* 0x000000ffff0f7224 */ /* 0x001fe200078e0a09 */
[----:B------:R-:W-:-:S03]  /*0690*/  SHF.R.S32.HI R9, RZ, 0x1f, R2 ;  /* 0x0000001fff097819 */ /* 0x000fc60000011402 */
[----:B--2---:R-:W-:Y:S01]  /*06a0*/  IMAD R3, R10, R15, UR8 ;  /* 0x000000080a037e24 */ /* 0x004fe2000f8e020f */
[----:B------:R-:W-:Y:S01]  /*06b0*/  LEA.HI R9, R9, R2, RZ, 0x2 ;  /* 0x0000000209097211 */ /* 0x000fe200078f10ff */
[C---:B------:R-:W-:Y:S02]  /*06c0*/  IMAD.IADD R0, R8.reuse, 0x1, -R11 ;  /* 0x0000000108007824 */ /* 0x040fe400078e0a0b */
[----:B------:R-:W-:Y:S01]  /*06d0*/  IMAD.SHL.U32 R11, R8, 0x4, RZ ;  /* 0x00000004080b7824 */ /* 0x000fe200078e00ff */
[----:B------:R-:W-:Y:S01]  /*06e0*/  LOP3.LUT R9, R9, 0xfffffffc, RZ, 0xc0, !PT ;  /* 0xfffffffc09097812 */ /* 0x000fe200078ec0ff */
[----:B---3--:R-:W-:Y:S01]  /*06f0*/  IMAD.MOV R24, RZ, RZ, -R12 ;  /* 0x000000ffff187224 */ /* 0x008fe200078e0a0c */
[----:B------:R-:W-:Y:S01]  /*0700*/  ISETP.NE.AND P4, PT, R0, R3, PT ;  /* 0x000000030000720c */ /* 0x000fe20003f85270 */
[----:B-1----:R-:W-:Y:S01]  /*0710*/  @!UP0 ULEA UR6, UR7, UR6, 0x18 ;  /* 0x0000000607068291 */ /* 0x002fe2000f8ec03f */
[----:B------:R-:W-:Y:S01]  /*0720*/  LOP3.LUT R22, R8, 0xc, R11, 0x78, !PT ;  /* 0x0000000c08167812 */ /* 0x000fe200078e780b */
[----:B------:R-:W-:Y:S01]  /*0730*/  IMAD.IADD R0, R2, 0x1, -R9 ;  /* 0x0000000102007824 */ /* 0x000fe200078e0a09 */
[----:B------:R-:W-:Y:S01]  /*0740*/  VOTEU.ALL UP0, P0 ;  /* 0x00000000003f7886 */ /* 0x000fe20000000000 */
[----:B------:R-:W-:Y:S01]  /*0750*/  LOP3.LUT P0, RZ, R6, 0x7, RZ, 0xc0, !PT ;  /* 0x0000000706ff7812 */ /* 0x000fe2000780c0ff */
[----:B------:R-:W-:-:S02]  /*0760*/  VIADD R6, R5, 0xffffffff ;  /* 0xffffffff05067836 */ /* 0x000fc40000000000 */
[----:B------:R-:W-:Y:S01]  /*0770*/  ISETP.NE.AND P1, PT, R0, 0x3, PT ;  /* 0x000000030000780c */ /* 0x000fe20003f25270 */
[----:B-----5:R-:W-:Y:S01]  /*0780*/  IMAD R9, R7, R24, R4 ;  /* 0x0000001807097224 */ /* 0x020fe200078e0204 */
[----:B------:R-:W-:Y:S02]  /*0790*/  ISETP.LT.U32.AND P0, PT, R22, 0x2, !P0 ;  /* 0x000000021600780c */ /* 0x000fe40004701070 */
[----:B------:R-:W-:Y:S01]  /*07a0*/  ISETP.EQ.OR P1, PT, R0, RZ, !P1 ;  /* 0x000000ff0000720c */ /* 0x000fe20004f22670 */
[----:B------:R-:W0:Y:S02]  /*07b0*/  FENCE.VIEW.ASYNC.S ;  /* 0x00000000000073c6 */ /* 0x000e240000000000 */
[----:B0-----:R0:W1:Y:S01]  /*07c0*/  @!UP0 SYNCS.EXCH.64 URZ, [UR6+0xa0], UR4 ;  /* 0x0000a004063f85b2 */ /* 0x0010620008000100 */
[----:B------:R-:W-:Y:S02]  /*07d0*/  @P4 LEA.HI R2, R22, R22, RZ, 0x1 ;  /* 0x0000001616024211 */ /* 0x000fe400078f08ff */
[----:B------:R-:W-:-:S02]  /*07e0*/  ISETP.EQ.AND P1, PT, R5, RZ, P1 ;  /* 0x000000ff0500720c */ /* 0x000fc40000f22270 */
[----:B------:R-:W-:Y:S02]  /*07f0*/  @P4 SHF.R.S32.HI R2, RZ, 0x1, R2 ;  /* 0x00000001ff024819 */ /* 0x000fe40000011402 */
[----:B------:R-:W-:Y:S02]  /*0800*/  ISETP.GE.U32.AND P6, PT, R6, 0x2, PT ;  /* 0x000000020600780c */ /* 0x000fe40003fc6070 */
[----:B------:R-:W-:Y:S02]  /*0810*/  @P4 ISETP.NE.AND P5, PT, R2, R9, PT ;  /* 0x000000090200420c */ /* 0x000fe40003fa5270 */
[----:B------:R-:W-:Y:S02]  /*0820*/  SEL R2, RZ, 0x1, !P0 ;  /* 0x00000001ff027807 */ /* 0x000fe40004000000 */
[----:B------:R-:W-:Y:S02]  /*0830*/  @P4 SEL R23, RZ, 0x1, P5 ;  /* 0x00000001ff174807 */ /* 0x000fe40002800000 */
[----:B------:R-:W-:Y:S01]  /*0840*/  SEL R19, RZ, 0x1, !P1 ;  /* 0x00000001ff137807 */ /* 0x000fe20004800000 */
[----:B------:R0:W2:Y:S01]  /*0850*/  @!UP1 SYNCS.EXCH.64 URZ, [UR6+0xa8], UR4 ;  /* 0x0000a804063f95b2 */ /* 0x0000a20008000100 */
[----:B------:R-:W-:Y:S01]  /*0860*/  LOP3.LUT R23, R23, R2, RZ, 0xc0, !PT ;  /* 0x0000000217177212 */ /* 0x000fe200078ec0ff */
[----:B------:R-:W-:Y:S01]  /*0870*/  NOP ;  /* 0x0000000000007918 */ /* 0x000fe20000000000 */
[----:B------:R-:W-:Y:S01]  /*0880*/  SEL R19, R19, 0x2, P6 ;  /* 0x0000000213137807 */ /* 0x000fe20003000000 */
[----:B------:R-:W-:Y:S06]  /*0890*/  @!P2 BRA `(.L_x_4) ;  /* 0x000000000008a947 */ /* 0x000fec0003800000 */
[----:B-12-4-:R-:W-:Y:S01]  /*08a0*/  UCGABAR_ARV ;  /* 0x00000000000079c7 */ /* 0x016fe20008000000 */
[----:B------:R-:W-:Y:S05]  /*08b0*/  BRA `(.L_x_5) ;  /* 0x0000000000047947 */ /* 0x000fea0003800000 */
.L_x_4:
[----:B-12-4-:R-:W-:Y:S01]  /*08c0*/  NOP ;  /* 0x0000000000007918 */ /* 0x016fe20000000000 */
.L_x_5:
[----:B------:R-:W1:Y:S01]  /*08d0*/  LDC R2, c[0x0][0x65c] ;  /* 0x00019700ff027b82 */ /* 0x000e620000000800 */
[----:B------:R-:W-:Y:S02]  /*08e0*/  IMAD.U32 R8, RZ, RZ, UR8 ;  /* 0x00000008ff087e24 */ /* 0x000fe4000f8e00ff */
[----:B------:R-:W-:Y:S01]  /*08f0*/  IMAD.MOV.U32 R9, RZ, RZ, RZ ;  /* 0x000000ffff097224 */ /* 0x000fe200078e00ff */
[----:B-1----:R-:W-:-:S04]  /*0900*/  ISETP.NE.AND P1, PT, R2, 0x1, PT ;  /* 0x000000010200780c */ /* 0x002fc80003f25270 */
[----:B------:R-:W-:-:S09]  /*0910*/  P2R R5, PR, RZ, 0x2 ;  /* 0x00000002ff057803 */ /* 0x000fd20000000000 */
[----:B------:R-:W1:Y:S01]  /*0920*/  @P1 LDC R17, c[0x0][0x10] ;  /* 0x00000400ff111b82 */ /* 0x000e620000000800 */
[----:B------:R-:W-:Y:S02]  /*0930*/  @P1 IMAD.MOV.U32 R5, RZ, RZ, RZ ;  /* 0x000000ffff051224 */ /* 0x000fe400078e00ff */
[----:B------:R-:W-:-:S05]  /*0940*/  @P1 IMAD.MOV.U32 R13, RZ, RZ, RZ ;  /* 0x000000ffff0d1224 */ /* 0x000fca00078e00ff */
[----:B------:R-:W2:Y:S01]  /*0950*/  @!P1 LDC R11, c[0x0][0xc] ;  /* 0x00000300ff0b9b82 */ /* 0x000ea20000000800 */
[----:B-1----:R-:W-:-:S04]  /*0960*/  @P1 IMAD.WIDE.U32 R16, R17, UR8, R4 ;  /* 0x0000000811101c25 */ /* 0x002fc8000f8e0004 */
[----:B------:R-:W-:Y:S02]  /*0970*/  @P1 IMAD.IADD R17, R17, 0x1, R13 ;  /* 0x0000000111111824 */ /* 0x000fe400078e020d */
[----:B--2---:R-:W-:-:S04]  /*0980*/  @!P1 IMAD.WIDE.U32 R8, R4, R11, R8 ;  /* 0x0000000b04089225 */ /* 0x004fc800078e0008 */
[----:B------:R-:W-:Y:S02]  /*0990*/  @!P1 IMAD.MOV.U32 R16, RZ, RZ, R8 ;  /* 0x000000ffff109224 */ /* 0x000fe400078e0008 */
[----:B------:R-:W-:Y:S01]  /*09a0*/  @!P1 IMAD.MOV.U32 R17, RZ, RZ, R9 ;  /* 0x000000ffff119224 */ /* 0x000fe200078e0009 */
[----:B------:R-:W-:Y:S06]  /*09b0*/  @!P2 BRA `(.L_x_6) ;  /* 0x00000000000ca947 */ /* 0x000fec0003800000 */
[----:B------:R-:W-:Y:S01]  /*09c0*/  UCGABAR_WAIT ;  /* 0x0000000000007dc7 */ /* 0x000fe20008000000 */
[----:B------:R-:W-:Y:S01]  /*09d0*/  CCTL.IVALL ;  /* 0x00000000ff00798f */ /* 0x000fe20002000000 */
[----:B------:R-:W-:Y:S05]  /*09e0*/  BRA `(.L_x_7) ;  /* 0x0000000000047947 */ /* 0x000fea0003800000 */
.L_x_6:
[----:B------:R-:W-:Y:S06]  /*09f0*/  BAR.SYNC.DEFER_BLOCKING 0x0 ;  /* 0x0000000000007b1d */ /* 0x000fec0000010000 */
.L_x_7:
[----:B------:R-:W-:Y:S05]  /*0a00*/  @!P3 BRA `(.L_x_8) ;  /* 0x000000380084b947 */ /* 0x000fea0003800000 */
[----:B------:R-:W-:-:S13]  /*0a10*/  ISETP.GT.U32.AND P0, PT, R6, 0x1, PT ;  /* 0x000000010600780c */ /* 0x000fda0003f04070 */
[----:B0-----:R-:W-:Y:S05]  /*0a20*/  @P0 EXIT ;  /* 0x000000000000094d */ /* 0x001fea0003800000 */
[----:B------:R-:W-:Y:S01]  /*0a30*/  ULDC.64 UR4, c[0x0][0x650] ;  /* 0x0001940000047ab9 */ /* 0x000fe20000000a00 */
[----:B------:R-:W-:Y:S01]  /*0a40*/  PRMT R0, RZ, 0x7610, R0 ;  /* 0x00007610ff007816 */ /* 0x000fe20000000000 */
[----:B------:R-:W-:Y:S01]  /*0a50*/  IMAD.MOV.U32 R59, RZ, RZ, -0x1 ;  /* 0xffffffffff3b7424 */ /* 0x000fe200078e00ff */
[----:B------:R-:W-:Y:S01]  /*0a60*/  ISETP.GE.U32.AND P0, PT, R16, UR4, PT ;  /* 0x0000000410007c0c */ /* 0x000fe2000bf06070 */
[----:B------:R-:W-:Y:S02]  /*0a70*/  IMAD.MOV.U32 R60, RZ, RZ, -0x1 ;  /* 0xffffffffff3c7424 */ /* 0x000fe400078e00ff */
[----:B------:R-:W-:Y:S01]  /*0a80*/  IMAD.MOV.U32 R61, RZ, RZ, -0x1 ;  /* 0xffffffffff3d7424 */ /* 0x000fe200078e00ff */
[----:B------:R-:W-:-:S13]  /*0a90*/  ISETP.GE.U32.AND.EX P0, PT, R17, UR5, PT, P0 ;  /* 0x0000000511007c0c */ /* 0x000fda000bf06100 */
[----:B------:R-:W-:Y:S05]  /*0aa0*/  @P0 BRA `(.L_x_9) ;  /* 0x0000000400280947 */ /* 0x000fea0003800000 */
[----:B------:R-:W0:Y:S01]  /*0ab0*/  LDC.64 R20, c[0x0][0x628] ;  /* 0x00018a00ff147b82 */ /* 0x000e220000000a00 */
[----:B------:R-:W-:Y:S02]  /*0ac0*/  IMAD.MOV.U32 R8, RZ, RZ, R16 ;  /* 0x000000ffff087224 */ /* 0x000fe400078e0010 */
[----:B------:R-:W-:-:S05]  /*0ad0*/  IMAD.MOV.U32 R9, RZ, RZ, R17 ;  /* 0x000000ffff097224 */ /* 0x000fca00078e0011 */
[----:B------:R-:W1:Y:S08]  /*0ae0*/  LDC R0, c[0x0][0x630] ;  /* 0x00018c00ff007b82 */ /* 0x000e700000000800 */
[----:B------:R-:W2:Y:S01]  /*0af0*/  LDC.64 R26, c[0x0][0x620] ;  /* 0x00018800ff1a7b82 */ /* 0x000ea20000000a00 */
[----:B0-----:R-:W-:-:S04]  /*0b00*/  ISETP.NE.U32.AND P0, PT, R20, RZ, PT ;  /* 0x000000ff1400720c */ /* 0x001fc80003f05070 */
[----:B------:R-:W-:-:S13]  /*0b10*/  ISETP.NE.AND.EX P0, PT, R21, RZ, PT, P0 ;  /* 0x000000ff1500720c */ /* 0x000fda0003f05300 */
[----:B-12---:R-:W-:Y:S05]  /*0b20*/  @!P0 BRA `(.L_x_10) ;  /* 0x0000000000288947 */ /* 0x006fea0003800000 */
[----:B------:R-:W0:Y:S02]  /*0b30*/  LDC R13, c[0x0][0x634] ;  /* 0x00018d00ff0d7b82 */ /* 0x000e240000000800 */
[----:B0-----:R-:W-:-:S05]  /*0b40*/  IADD3 R13, P0, R16, R13, RZ ;  /* 0x0000000d100d7210 */ /* 0x001fca0007f1e0ff */
[----:B------:R-:W-:-:S04]  /*0b50*/  IMAD.X R15, RZ, RZ, R17, P0 ;  /* 0x000000ffff0f7224 */ /* 0x000fc800000e0611 */
[----:B------:R-:W-:-:S04]  /*0b60*/  IMAD.WIDE.U32 R8, R15, R20, RZ ;  /* 0x000000140f087225 */ /* 0x000fc800078e00ff */
[----:B------:R-:W-:-:S04]  /*0b70*/  IMAD.WIDE.U32 R10, P0, R13, R21, R8 ;  /* 0x000000150d0a7225 */ /* 0x000fc80007800008 */
[----:B------:R-:W-:-:S04]  /*0b80*/  IMAD.WIDE.U32 R8, R13, R20, RZ ;  /* 0x000000140d087225 */ /* 0x000fc800078e00ff */
[----:B------:R-:W-:Y:S01]  /*0b90*/  IMAD.X R13, RZ, RZ, RZ, P0 ;  /* 0x000000ffff0d7224 */ /* 0x000fe200000e06ff */
[----:B------:R-:W-:Y:S01]  /*0ba0*/  IADD3 RZ, P0, R9, R10, RZ ;  /* 0x0000000a09ff7210 */ /* 0x000fe20007f1e0ff */
[----:B------:R-:W-:-:S04]  /*0bb0*/  IMAD.MOV.U32 R12, RZ, RZ, R11 ;  /* 0x000000ffff0c7224 */ /* 0x000fc800078e000b */
[----:B------:R-:W-:-:S08]  /*0bc0*/  IMAD.WIDE.U32.X R8, R15, R21, R12, P0 ;  /* 0x000000150f087225 */ /* 0x000fd000000e040c */
.L_x_10:
[----:B------:R-:W0:Y:S01]  /*0bd0*/  LDC.64 R20, c[0x0][0x640] ;  /* 0x00019000ff147b82 */ /* 0x000e220000000a00 */
[--C-:B------:R-:W-:Y:S01]  /*0be0*/  SHF.R.U64 R61, R8, R0, R9.reuse ;  /* 0x00000000083d7219 */ /* 0x100fe20000001209 */
[----:B------:R-:W-:Y:S01]  /*0bf0*/  IMAD R28, R7, R24, R4 ;  /* 0x00000018071c7224 */ /* 0x000fe200078e0204 */
[----:B------:R-:W-:Y:S01]  /*0c00*/  SHF.R.U32.HI R0, RZ, R0, R9 ;  /* 0x00000000ff007219 */ /* 0x000fe20000011609 */
[----:B------:R-:W-:Y:S01]  /*0c10*/  IMAD.MOV.U32 R25, RZ, RZ, 0x1 ;  /* 0x00000001ff197424 */ /* 0x000fe200078e00ff */
[----:B------:R-:W-:-:S03]  /*0c20*/  IADD3 R5, P0, RZ, -R61, RZ ;  /* 0x8000003dff057210 */ /* 0x000fc60007f1e0ff */
[----:B------:R-:W1:Y:S02]  /*0c30*/  LDC R6, c[0x0][0x618] ;  /* 0x00018600ff067b82 */ /* 0x000e640000000800 */
[----:B------:R-:W-:-:S04]  /*0c40*/  IMAD.X R9, RZ, RZ, ~R0, P0 ;  /* 0x000000ffff097224 */ /* 0x000fc800000e0e00 */
[-C--:B------:R-:W-:Y:S02]  /*0c50*/  IMAD R0, R9, R26.reuse, RZ ;  /* 0x0000001a09007224 */ /* 0x080fe400078e02ff */
[----:B------:R-:W2:Y:S01]  /*0c60*/  LDC R11, c[0x0][0x608] ;  /* 0x00018200ff0b7b82 */ /* 0x000ea20000000800 */
[----:B------:R-:W-:-:S04]  /*0c70*/  IMAD.WIDE.U32 R8, R5, R26, R16 ;  /* 0x0000001a05087225 */ /* 0x000fc800078e0010 */
[----:B------:R-:W-:-:S03]  /*0c80*/  IMAD R5, R5, R27, R0 ;  /* 0x0000001b05057224 */ /* 0x000fc600078e0200 */
[----:B------:R-:W3:Y:S01]  /*0c90*/  LDC R12, c[0x0][0x658] ;  /* 0x00019600ff0c7b82 */ /* 0x000ee20000000800 */
[----:B0-----:R-:W-:Y:S01]  /*0ca0*/  ISETP.NE.U32.AND P0, PT, R20, RZ, PT ;  /* 0x000000ff1400720c */ /* 0x001fe20003f05070 */
[----:B------:R-:W-:Y:S02]  /*0cb0*/  IMAD.IADD R5, R9, 0x1, R5 ;  /* 0x0000000109057824 */ /* 0x000fe400078e0205 */
[----:B------:R-:W-:Y:S01]  /*0cc0*/  IMAD.MOV.U32 R9, RZ, RZ, -0x1 ;  /* 0xffffffffff097424 */ /* 0x000fe200078e00ff */
[----:B------:R-:W-:-:S03]  /*0cd0*/  ISETP.NE.AND.EX P0, PT, R21, RZ, PT, P0 ;  /* 0x000000ff1500720c */ /* 0x000fc60003f05300 */
[----:B------:R-:W0:Y:S01]  /*0ce0*/  LDC R15, c[0x0][0x600] ;  /* 0x00018000ff0f7b82 */ /* 0x000e220000000800 */
[-CC-:B-1----:R-:W-:Y:S02]  /*0cf0*/  SHF.R.U64 R13, R8, R6.reuse, R5.reuse ;  /* 0x00000006080d7219 */ /* 0x182fe40000001205 */
[----:B------:R-:W-:-:S05]  /*0d00*/  SHF.R.U32.HI R0, RZ, R6, R5 ;  /* 0x00000006ff007219 */ /* 0x000fca0000011605 */
[----:B------:R-:W1:Y:S01]  /*0d10*/  LDC R14, c[0x0][0x648] ;  /* 0x00019200ff0e7b82 */ /* 0x000e620000000800 */
[-CC-:B--2---:R-:W-:Y:S02]  /*0d20*/  SHF.R.U64 R29, R13, R11.reuse, R0.reuse ;  /* 0x0000000b0d1d7219 */ /* 0x184fe40000001200 */
[----:B------:R-:W-:-:S05]  /*0d30*/  SHF.R.U32.HI R5, RZ, R11, R0 ;  /* 0x0000000bff057219 */ /* 0x000fca0000011600 */
[----:B------:R-:W2:Y:S01]  /*0d40*/  LDC R26, c[0x0][0x638] ;  /* 0x00018e00ff1a7b82 */ /* 0x000ea20000000800 */
[-CC-:B---3--:R-:W-:Y:S02]  /*0d50*/  SHF.R.U64 R24, R29, R12.reuse, R5.reuse ;  /* 0x0000000c1d187219 */ /* 0x188fe40000001205 */
[-C--:B------:R-:W-:Y:S02]  /*0d60*/  SHF.L.U32 R0, R9, R12.reuse, RZ ;  /* 0x0000000c09007219 */ /* 0x080fe400000006ff */
[----:B------:R-:W-:Y:S01]  /*0d70*/  SHF.R.U32.HI R5, RZ, R12, R5 ;  /* 0x0000000cff057219 */ /* 0x000fe20000011605 */
[----:B------:R-:W-:Y:S01]  /*0d80*/  IMAD.MOV.U32 R4, RZ, RZ, R24 ;  /* 0x000000ffff047224 */ /* 0x000fe200078e0018 */
[----:B------:R-:W-:Y:S01]  /*0d90*/  LOP3.LUT R10, RZ, R0, RZ, 0x33, !PT ;  /* 0x00000000ff0a7212 */ /* 0x000fe200078e33ff */
[----:B------:R-:W3:Y:S01]  /*0da0*/  LDC R27, c[0x0][0x610] ;  /* 0x00018400ff1b7b82 */ /* 0x000ee20000000800 */
[----:B------:R-:W-:Y:S05]  /*0db0*/  @!P0 BRA `(.L_x_11) ;  /* 0x0000000000288947 */ /* 0x000fea0003800000 */
[----:B------:R-:W4:Y:S02]  /*0dc0*/  LDC R9, c[0x0][0x64c] ;  /* 0x00019300ff097b82 */ /* 0x000f240000000800 */
[----:B----4-:R-:W-:-:S05]  /*0dd0*/  IADD3 R9, P0, R24, R9, RZ ;  /* 0x0000000918097210 */ /* 0x010fca0007f1e0ff */
        /* <DEDUP_REMOVED lines=8> */
.L_x_11:
[----:B-1----:R-:W-:Y:S01]  /*0e60*/  SHF.R.U64 R4, R4, R14, R5 ;  /* 0x0000000e04047219 */ /* 0x002fe20000001205 */
[----:B0-----:R-:W-:Y:S01]  /*0e70*/  VIADD R6, R15, 0xffffffff ;  /* 0xffffffff0f067836 */ /* 0x001fe20000000000 */
[----:B------:R-:W-:Y:S02]  /*0e80*/  SHF.L.U32 R0, R25, R12, RZ ;  /* 0x0000000c19007219 */ /* 0x000fe400000006ff */
[----:B------:R-:W-:Y:S01]  /*0e90*/  LOP3.LUT R5, R29, R10, RZ, 0xc0, !PT ;  /* 0x0000000a1d057212 */ /* 0x000fe200078ec0ff */
[----:B------:R-:W-:Y:S01]  /*0ea0*/  IMAD.MOV R7, RZ, RZ, -R4 ;  /* 0x000000ffff077224 */ /* 0x000fe200078e0a04 */
[----:B------:R-:W-:Y:S02]  /*0eb0*/  SEL R3, R3, R28, !P1 ;  /* 0x0000001c03037207 */ /* 0x000fe40004800000 */
[----:B------:R-:W-:Y:S01]  /*0ec0*/  LOP3.LUT R6, R13, R6, RZ, 0xc0, !PT ;  /* 0x000000060d067212 */ /* 0x000fe200078ec0ff */
[----:B------:R-:W-:Y:S02]  /*0ed0*/  IMAD R4, R0, R4, R5 ;  /* 0x0000000400047224 */ /* 0x000fe400078e0205 */
[----:B--2---:R-:W-:-:S02]  /*0ee0*/  IMAD R0, R7, R26, R24 ;  /* 0x0000001a07007224 */ /* 0x004fc400078e0218 */
[----:B---3--:R-:W-:Y:S02]  /*0ef0*/  IMAD R3, R4, R27, R3 ;  /* 0x0000001b04037224 */ /* 0x008fe400078e0203 */
[----:B------:R-:W-:Y:S02]  /*0f00*/  IMAD.MOV.U32 R5, RZ, RZ, 0x1 ;  /* 0x00000001ff057424 */ /* 0x000fe400078e00ff */
[----:B------:R-:W-:-:S03]  /*0f10*/  IMAD R4, R0, R15, R6 ;  /* 0x0000000f00047224 */ /* 0x000fc600078e0206 */
[----:B------:R-:W-:Y:S02]  /*0f20*/  PRMT R0, R5, 0x7610, R0 ;  /* 0x0000761005007816 */ /* 0x000fe40000000000 */
[----:B------:R-:W-:Y:S02]  /*0f30*/  SEL R60, R4, R3, !P1 ;  /* 0x00000003043c7207 */ /* 0x000fe40004800000 */
[----:B------:R-:W-:-:S07]  /*0f40*/  SEL R59, R3, R4, !P1 ;  /* 0x00000004033b7207 */ /* 0x000fce0004800000 */
.L_x_9:
[----:B------:R-:W-:-:S08]  /*0f50*/  NOP ;  /* 0x0000000000007918 */ /* 0x000fd00000000000 */
[----:B------:R-:W0:Y:S02]  /*0f60*/  USETMAXREG.TRY_ALLOC.CTAPOOL UP0, 0xe8 ;  /* 0x000000e8000079c8 */ /* 0x000e240008000600 */
[----:B0-----:R-:W-:-:S13]  /*0f70*/  PLOP3.LUT P0, PT, PT, PT, UP0, 0x80, 0x0 ;  /* 0x000000000000781c */ /* 0x001fda0003f0f008 */
[----:B------:R-:W-:Y:S05]  /*0f80*/  @!P0 BRA `(.L_x_9) ;  /* 0xfffffffc00f08947 */ /* 0x000fea000383ffff */
[----:B------:R-:W-:Y:S01]  /*0f90*/  ULDC.64 UR4, c[0x0][0x598] ;  /* 0x0001660000047ab9 */ /* 0x000fe20000000a00 */
[----:B------:R-:W-:Y:S01]  /*0fa0*/  ULDC.64 UR36, c[0x0][0x208] ;  /* 0x0000820000247ab9 */ /* 0x000fe20000000a00 */
[----:B------:R-:W-:-:S04]  /*0fb0*/  ISETP.NE.U32.AND P0, PT, RZ, UR4, PT ;  /* 0x00000004ff007c0c */ /* 0x000fc8000bf05070 */
[----:B------:R-:W-:-:S13]  /*0fc0*/  ISETP.NE.AND.EX P0, PT, RZ, UR5, PT, P0 ;  /* 0x00000005ff007c0c */ /* 0x000fda000bf05300 */
[----:B------:R-:W-:Y:S05]  /*0fd0*/  @!P0 BRA `(.L_x_12) ;  /* 0x00000000001c8947 */ /* 0x000fea0003800000 */
[----:B------:R-:W0:Y:S02]  /*0fe0*/  LDC.64 R4, c[0x0][0x598] ;  /* 0x00016600ff047b82 */ /* 0x000e240000000a00 */
[----:B0-----:R-:W2:Y:S02]  /*0ff0*/  LDG.E.64 R4, desc[UR36][R4.64] ;  /* 0x0000002404047981 */ /* 0x001ea4000c1e1b00 */
[----:B--2---:R-:W-:-:S04]  /*1000*/  ISETP.NE.U32.AND P0, PT, R4, RZ, PT ;  /* 0x000000ff0400720c */ /* 0x004fc80003f05070 */
[----:B------:R-:W-:-:S13]  /*1010*/  ISETP.NE.AND.EX P0, PT, R5, RZ, PT, P0 ;  /* 0x000000ff0500720c */ /* 0x000fda0003f05300 */
[----:B------:R-:W-:Y:S05]  /*1020*/  @!P0 BRA `(.L_x_12) ;  /* 0x0000000000088947 */ /* 0x000fea0003800000 */
[----:B------:R0:W5:Y:S01]  /*1030*/  LD.E R56, desc[UR36][R4.64] ;  /* 0x0000002404387980 */ /* 0x000162000c101900 */
[----:B------:R-:W-:Y:S05]  /*1040*/  BRA `(.L_x_13) ;  /* 0x0000000000247947 */ /* 0x000fea0003800000 */
.L_x_12:
[----:B------:R-:W-:Y:S02]  /*1050*/  ULDC.64 UR4, c[0x0][0x588] ;  /* 0x0001620000047ab9 */ /* 0x000fe40000000a00 */
[----:B------:R-:W-:-:S04]  /*1060*/  ISETP.NE.U32.AND P0, PT, RZ, UR4, PT ;  /* 0x00000004ff007c0c */ /* 0x000fc8000bf05070 */
[----:B------:R-:W-:-:S13]  /*1070*/  ISETP.NE.AND.EX P0, PT, RZ, UR5, PT, P0 ;  /* 0x00000005ff007c0c */ /* 0x000fda000bf05300 */
[----:B------:R-:W-:Y:S05]  /*1080*/  @!P0 BRA `(.L_x_14) ;  /* 0x00000000000c8947 */ /* 0x000fea0003800000 */
[----:B------:R-:W0:Y:S02]  /*1090*/  LDC.64 R56, c[0x0][0x588] ;  /* 0x00016200ff387b82 */ /* 0x000e240000000a00 */
[----:B0-----:R1:W5:Y:S01]  /*10a0*/  LDG.E R56, desc[UR36][R56.64] ;  /* 0x0000002438387981 */ /* 0x001362000c1e1900 */
[----:B------:R-:W-:Y:S05]  /*10b0*/  BRA `(.L_x_13) ;  /* 0x0000000000087947 */ /* 0x000fea0003800000 */
.L_x_14:
[----:B------:R-:W-:Y:S02]  /*10c0*/  ULDC UR4, c[0x0][0x580] ;  /* 0x0001600000047ab9 */ /* 0x000fe40000000800 */
[----:B------:R-:W-:-:S07]  /*10d0*/  IMAD.U32 R56, RZ, RZ, UR4 ;  /* 0x00000004ff387e24 */ /* 0x000fce000f8e00ff */
.L_x_13:
[----:B------:R-:W-:Y:S02]  /*10e0*/  ULDC.64 UR4, c[0x0][0x5a0] ;  /* 0x0001680000047ab9 */ /* 0x000fe40000000a00 */
[----:B------:R-:W-:-:S04]  /*10f0*/  ISETP.NE.U32.AND P0, PT, RZ, UR4, PT ;  /* 0x00000004ff007c0c */ /* 0x000fc8000bf05070 */
[----:B------:R-:W-:-:S13]  /*1100*/  ISETP.NE.AND.EX P0, PT, RZ, UR5, PT, P0 ;  /* 0x00000005ff007c0c */ /* 0x000fda000bf05300 */
[----:B------:R-:W-:Y:S05]  /*1110*/  @!P0 BRA `(.L_x_15) ;  /* 0x00000000001c8947 */ /* 0x000fea0003800000 */
[----:B0-----:R-:W0:Y:S02]  /*1120*/  LDC.64 R4, c[0x0][0x5a0] ;  /* 0x00016800ff047b82 */ /* 0x001e240000000a00 */
[----:B0-----:R-:W2:Y:S02]  /*1130*/  LDG.E.64 R4, desc[UR36][R4.64] ;  /* 0x0000002404047981 */ /* 0x001ea4000c1e1b00 */
[----:B--2---:R-:W-:-:S04]  /*1140*/  ISETP.NE.U32.AND P0, PT, R4, RZ, PT ;  /* 0x000000ff0400720c */ /* 0x004fc80003f05070 */
[----:B------:R-:W-:-:S13]  /*1150*/  ISETP.NE.AND.EX P0, PT, R5, RZ, PT, P0 ;  /* 0x000000ff0500720c */ /* 0x000fda0003f05300 */
[----:B------:R-:W-:Y:S05]  /*1160*/  @!P0 BRA `(.L_x_15) ;  /* 0x0000000000088947 */ /* 0x000fea0003800000 */
[----:B-1----:R0:W5:Y:S01]  /*1170*/  LD.E R57, desc[UR36][R4.64] ;  /* 0x0000002404397980 */ /* 0x002162000c101900 */
[----:B------:R-:W-:Y:S05]  /*1180*/  BRA `(.L_x_16) ;  /* 0x0000000000247947 */ /* 0x000fea0003800000 */
.L_x_15:
[----:B------:R-:W-:Y:S02]  /*1190*/  ULDC.64 UR4, c[0x0][0x590] ;  /* 0x0001640000047ab9 */ /* 0x000fe40000000a00 */
[----:B------:R-:W-:-:S04]  /*11a0*/  ISETP.NE.U32.AND P0, PT, RZ, UR4, PT ;  /* 0x00000004ff007c0c */ /* 0x000fc8000bf05070 */
[----:B------:R-:W-:-:S13]  /*11b0*/  ISETP.NE.AND.EX P0, PT, RZ, UR5, PT, P0 ;  /* 0x00000005ff007c0c */ /* 0x000fda000bf05300 */
[----:B------:R-:W-:Y:S05]  /*11c0*/  @!P0 BRA `(.L_x_17) ;  /* 0x00000000000c8947 */ /* 0x000fea0003800000 */
[----:B0-----:R-:W1:Y:S02]  /*11d0*/  LDC.64 R4, c[0x0][0x590] ;  /* 0x00016400ff047b82 */ /* 0x001e640000000a00 */
[----:B-1----:R1:W5:Y:S01]  /*11e0*/  LDG.E R57, desc[UR36][R4.64] ;  /* 0x0000002404397981 */ /* 0x002362000c1e1900 */
[----:B------:R-:W-:Y:S05]  /*11f0*/  BRA `(.L_x_16) ;  /* 0x0000000000087947 */ /* 0x000fea0003800000 */
.L_x_17:
[----:B------:R-:W-:Y:S02]  /*1200*/  ULDC UR4, c[0x0][0x584] ;  /* 0x0001610000047ab9 */ /* 0x000fe40000000800 */
[----:B-1----:R-:W-:-:S07]  /*1210*/  IMAD.U32 R57, RZ, RZ, UR4 ;  /* 0x00000004ff397e24 */ /* 0x002fce000f8e00ff */
.L_x_16:
[----:B------:R-:W-:-:S13]  /*1220*/  LOP3.LUT P0, RZ, R0, 0xff, RZ, 0xc0, !PT ;  /* 0x000000ff00ff7812 */ /* 0x000fda000780c0ff */
[----:B------:R-:W-:Y:S05]  /*1230*/  @!P0 EXIT ;  /* 0x000000000000894d */ /* 0x000fea0003800000 */
[----:B------:R-:W-:Y:S01]  /*1240*/  ULDC UR4, c[0x0][0x28c] ;  /* 0x0000a30000047ab9 */ /* 0x000fe20000000800 */
[----:B------:R-:W-:Y:S01]  /*1250*/  UMOV UR38, URZ ;  /* 0x0000003f00267c82 */ /* 0x000fe20008000000 */
[----:B------:R-:W-:Y:S01]  /*1260*/  UIADD3 UR4, UR4, 0x7f, URZ ;  /* 0x0000007f04047890 */ /* 0x000fe2000fffe03f */
[----:B------:R-:W-:-:S03]  /*1270*/  UMOV UR39, URZ ;  /* 0x0000003f00277c82 */ /* 0x000fc60008000000 */
[----:B------:R-:W-:-:S04]  /*1280*/  USHF.R.S32.HI UR5, URZ, 0x1f, UR4 ;  /* 0x0000001f3f057899 */ /* 0x000fc80008011404 */
[----:B------:R-:W-:-:S04]  /*1290*/  ULEA.HI UR5, UR5, UR4, URZ, 0x7 ;  /* 0x0000000405057291 */ /* 0x000fc8000f8f383f */
[----:B------:R-:W-:-:S12]  /*12a0*/  USHF.R.S32.HI UR40, URZ, 0x7, UR5 ;  /* 0x000000073f287899 */ /* 0x000fd80008011405 */
.L_x_105:
[----:B------:R-:W-:Y:S01]  /*12b0*/  LOP3.LUT R0, R18, 0x80, RZ, 0xc0, !PT ;  /* 0x0000008012007812 */ /* 0x000fe200078ec0ff */
[----:B------:R-:W2:Y:S01]  /*12c0*/  S2UR UR7, SR_CgaCtaId ;  /* 0x00000000000779c3 */ /* 0x000ea20000008800 */
[----:B------:R-:W-:Y:S02]  /*12d0*/  UMOV UR6, 0x400 ;  /* 0x0000040000067882 */ /* 0x000fe40000000000 */
[----:B------:R-:W-:-:S06]  /*12e0*/  SHF.R.U32.HI R0, RZ, 0x7, R0 ;  /* 0x00000007ff007819 */ /* 0x000fcc0000011600 */
[----:B------:R-:W3:Y:S01]  /*12f0*/  SHFL.IDX PT, R0, R0, RZ, 0x1f ;  /* 0x00001fff00007589 */ /* 0x000ee200000e0000 */
[----:B--2---:R-:W-:Y:S01]  /*1300*/  ULEA UR6, UR7, UR6, 0x18 ;  /* 0x0000000607067291 */ /* 0x004fe2000f8ec03f */
[----:B---3--:R-:W-:-:S13]  /*1310*/  R2UR UR4, R0 ;  /* 0x00000000000472ca */ /* 0x008fda00000e0000 */
[----:B------:R-:W-:-:S04]  /*1320*/  ULEA.HI UR5, UR4, UR4, URZ, 0x1 ;  /* 0x0000000404057291 */ /* 0x000fc8000f8f083f */
[----:B------:R-:W-:-:S04]  /*1330*/  ULOP3.LUT UR5, UR5, 0x7fffe, URZ, 0xc0, !UPT ;  /* 0x0007fffe05057892 */ /* 0x000fc8000f8ec03f */
[----:B------:R-:W-:-:S03]  /*1340*/  UIADD3 UR5, UR4, -UR5, URZ ;  /* 0x8000000504057290 */ /* 0x000fc6000fffe03f */
[----:B------:R-:W-:Y:S01]  /*1350*/  ULDC UR4, c[0x0][0x28c] ;  /* 0x0000a30000047ab9 */ /* 0x000fe20000000800 */
[----:B------:R-:W-:Y:S01]  /*1360*/  ULEA UR5, UR5, UR6, 0xd ;  /* 0x0000000605057291 */ /* 0x000fe2000f8e683f */
[----:B------:R-:W-:-:S03]  /*1370*/  ISETP.LT.AND P0, PT, RZ, UR4, PT ;  /* 0x00000004ff007c0c */ /* 0x000fc6000bf01270 */
[----:B------:R-:W-:-:S04]  /*1380*/  UIADD3 UR5, UR5, 0x180, URZ ;  /* 0x0000018005057890 */ /* 0x000fc8000fffe03f */
[----:B------:R-:W-:-:S04]  /*1390*/  USHF.R.U32.HI UR5, URZ, 0x4, UR5 ;  /* 0x000000043f057899 */ /* 0x000fc80008011605 */
[----:B------:R-:W-:Y:S02]  /*13a0*/  ULOP3.LUT UR41, UR5, 0x3fff, URZ, 0xc0, !UPT ;  /* 0x00003fff05297892 */ /* 0x000fe4000f8ec03f */
[----:B0---4-:R-:W-:Y:S10]  /*13b0*/  @P0 BRA `(.L_x_18) ;  /* 0x0000000000400947 */ /* 0x011ff40003800000 */
[----:B------:R-:W-:Y:S01]  /*13c0*/  MOV R0, 0x0 ;  /* 0x0000000000007802 */ /* 0x000fe20000000f00 */
[----:B------:R-:W-:Y:S01]  /*13d0*/  ULDC.64 UR4, c[0x4][0x68] ;  /* 0x01001a0000047ab9 */ /* 0x000fe20000000a00 */
[----:B------:R-:W-:Y:S01]  /*13e0*/  ULDC.64 UR6, c[0x4][0x8] ;  /* 0x0100020000067ab9 */ /* 0x000fe20000000a00 */
[----:B01----:R-:W-:Y:S01]  /*13f0*/  IMAD.U32 R4, RZ, RZ, UR4 ;  /* 0x00000004ff047e24 */ /* 0x003fe2000f8e00ff */
[----:B------:R0:W1:Y:S01]  /*1400*/  LDC.64 R14, c[0x4][R0] ;  /* 0x01000000000e7b82 */ /* 0x0000620000000a00 */
[----:B------:R-:W-:Y:S01]  /*1410*/  IMAD.U32 R5, RZ, RZ, UR5 ;  /* 0x00000005ff057e24 */ /* 0x000fe2000f8e00ff */
[----:B------:R-:W-:Y:S01]  /*1420*/  ULDC.64 UR4, c[0x4][0x70] ;  /* 0x01001c0000047ab9 */ /* 0x000fe20000000a00 */
[----:B------:R-:W-:Y:S02]  /*1430*/  IMAD.U32 R10, RZ, RZ, UR6 ;  /* 0x00000006ff0a7e24 */ /* 0x000fe4000f8e00ff */
[----:B------:R-:W-:Y:S02]  /*1440*/  IMAD.U32 R6, RZ, RZ, UR4 ;  /* 0x00000004ff067e24 */ /* 0x000fe4000f8e00ff */
[----:B------:R-:W-:-:S02]  /*1450*/  IMAD.U32 R7, RZ, RZ, UR5 ;  /* 0x00000005ff077e24 */ /* 0x000fc4000f8e00ff */
[----:B------:R-:W-:Y:S02]  /*1460*/  IMAD.U32 R11, RZ, RZ, UR7 ;  /* 0x00000007ff0b7e24 */ /* 0x000fe4000f8e00ff */
[----:B------:R-:W-:Y:S02]  /*1470*/  IMAD.MOV.U32 R8, RZ, RZ, 0x1e1 ;  /* 0x000001e1ff087424 */ /* 0x000fe400078e00ff */
[----:B------:R-:W-:Y:S02]  /*1480*/  IMAD.MOV.U32 R12, RZ, RZ, 0x1 ;  /* 0x00000001ff0c7424 */ /* 0x000fe400078e00ff */
[----:B0-----:R-:W-:-:S07]  /*1490*/  IMAD.MOV.U32 R13, RZ, RZ, RZ ;  /* 0x000000ffff0d7224 */ /* 0x001fce00078e00ff */
[----:B------:R-:W-:-:S07]  /*14a0*/  LEPC R20, `(.L_x_18) ;  /* 0x000000001014794e */ /* 0x000fce0000000000 */
[----:B-1---5:R-:W-:Y:S05]  /*14b0*/  CALL.ABS.NOINC R14 ;  /* 0x000000000e007343 */ /* 0x022fea0003c00000 */
.L_x_18:
[----:B------:R-:W-:-:S04]  /*14c0*/  LOP3.LUT R0, R19, 0x1, RZ, 0xfc, !PT ;  /* 0x0000000113007812 */ /* 0x000fc800078efcff */
[----:B------:R-:W-:-:S13]  /*14d0*/  ISETP.NE.AND P0, PT, R0, 0x3, PT ;  /* 0x000000030000780c */ /* 0x000fda0003f05270 */
[----:B------:R-:W-:Y:S05]  /*14e0*/  @!P0 BRA `(.L_x_19) ;  /* 0x0000000000048947 */ /* 0x000fea0003800000 */
[----:B------:R-:W-:Y:S01]  /*14f0*/  BPT.TRAP 0x1 ;  /* 0x000000040000795c */ /* 0x000fe20000300000 */
.L_x_19:
[----:B------:R-:W2:Y:S01]  /*1500*/  S2UR UR5, SR_CgaCtaId ;  /* 0x00000000000579c3 */ /* 0x000ea20000008800 */
[----:B------:R-:W-:Y:S01]  /*1510*/  UMOV UR4, 0x400 ;  /* 0x0000040000047882 */ /* 0x000fe20000000000 */
[----:B------:R-:W-:Y:S02]  /*1520*/  IMAD.U32 R0, RZ, RZ, UR38 ;  /* 0x00000026ff007e24 */ /* 0x000fe4000f8e00ff */
[----:B------:R-:W-:-:S03]  /*1530*/  IMAD.U32 R3, RZ, RZ, UR39 ;  /* 0x00000027ff037e24 */ /* 0x000fc6000f8e00ff */
[----:B------:R-:W-:Y:S01]  /*1540*/  SHF.L.U32 R0, R0, 0x1f, RZ ;  /* 0x0000001f00007819 */ /* 0x000fe200000006ff */
[----:B--2---:R-:W-:-:S06]  /*1550*/  ULEA UR4, UR5, UR4, 0x18 ;  /* 0x0000000405047291 */ /* 0x004fcc000f8ec03f */
[----:B------:R-:W-:-:S04]  /*1560*/  IMAD.U32 R6, RZ, RZ, UR4 ;  /* 0x00000004ff067e24 */ /* 0x000fc8000f8e00ff */
[----:B------:R-:W-:-:S04]  /*1570*/  IMAD R3, R3, 0x8, R6 ;  /* 0x0000000803037824 */ /* 0x000fc800078e0206 */
[----:B------:R2:W3:Y:S01]  /*1580*/  SYNCS.PHASECHK.TRANS64.TRYWAIT P1, [R3+URZ], R0 ;  /* 0x00000000030075a7 */ /* 0x0004e2000802017f */
[----:B------:R-:W-:Y:S05]  /*1590*/  @!P0 BRA `(.L_x_20) ;  /* 0x0000000000048947 */ /* 0x000fea0003800000 */
[----:B------:R-:W-:Y:S01]  /*15a0*/  BPT.TRAP 0x1 ;  /* 0x000000040000795c */ /* 0x000fe20000300000 */
.L_x_20:
[----:B---3--:R-:W-:Y:S05]  /*15b0*/  @P1 BRA `(.L_x_21) ;  /* 0x0000000000081947 */ /* 0x008fea0003800000 */
[----:B------:R-:W3:Y:S02]  /*15c0*/  SYNCS.PHASECHK.TRANS64.TRYWAIT P1, [R3+URZ], R0 ;  /* 0x00000000030075a7 */ /* 0x000ee4000802017f */
[----:B---3--:R-:W-:Y:S05]  /*15d0*/  @!P1 BRA `(.L_x_22) ;  /* 0x0000004400b49947 */ /* 0x008fea0003800000 */
.L_x_21:
[----:B------:R-:W-:-:S04]  /*15e0*/  UISETP.LT.AND UP0, UPT, UR40, 0x1, UPT ;  /* 0x000000012800788c */ /* 0x000fc8000bf01270 */
[----:B------:R-:W-:-:S06]  /*15f0*/  USEL UR4, UR40, 0x1, UP0 ;  /* 0x0000000128047887 */ /* 0x000fcc0008000000 */
[----:B--23--:R-:W-:Y:S01]  /*1600*/  IMAD.U32 R0, RZ, RZ, UR4 ;  /* 0x00000004ff007e24 */ /* 0x00cfe2000f8e00ff */
[----:B------:R-:W-:Y:S05]  /*1610*/  WARPSYNC.ALL ;  /* 0x0000000000007948 */ /* 0x000fea0003800000 */
[----:B------:R-:W-:-:S04]  /*1620*/  IADD3 R0, -R0, UR40, RZ ;  /* 0x0000002800007c10 */ /* 0x000fc8000fffe1ff */
[----:B------:R-:W-:Y:S02]  /*1630*/  ISETP.GE.AND P1, PT, R0, 0x1, PT ;  /* 0x000000010000780c */ /* 0x000fe40003f26270 */
[----:B------:R-:W-:Y:S01]  /*1640*/  R2UR UR4, R6 ;  /* 0x00000000060472ca */ /* 0x000fe200000e0000 */
[----:B------:R-:W-:Y:S01]  /*1650*/  WARPGROUP.ARRIVE ;  /* 0x00000000000079c5 */ /* 0x000fe20000000000 */
[----:B------:R-:W-:Y:S01]  /*1660*/  UMOV UR9, 0x40000040 ;  /* 0x4000004000097882 */ /* 0x000fe20000000000 */
[----:B------:R-:W-:-:S10]  /*1670*/  UMOV UR11, 0x40000040 ;  /* 0x40000040000b7882 */ /* 0x000fd40000000000 */
[----:B------:R-:W-:-:S04]  /*1680*/  UIADD3 UR4, UR4, 0x24180, URZ ;  /* 0x0002418004047890 */ /* 0x000fc8000fffe03f */
[----:B------:R-:W-:-:S04]  /*1690*/  USHF.R.U32.HI UR4, URZ, 0x4, UR4 ;  /* 0x000000043f047899 */ /* 0x000fc80008011604 */
[----:B------:R-:W-:Y:S02]  /*16a0*/  ULOP3.LUT UR5, UR4, 0x3fff, URZ, 0xc0, !UPT ;  /* 0x00003fff04057892 */ /* 0x000fe4000f8ec03f */
[----:B------:R-:W-:Y:S02]  /*16b0*/  ULOP3.LUT UR4, UR41, 0x10000, URZ, 0xfc, !UPT ;  /* 0x0001000029047892 */ /* 0x000fe4000f8efc3f */
[----:B------:R-:W-:Y:S02]  /*16c0*/  ULOP3.LUT UR5, UR5, 0x10000, URZ, 0xfc, !UPT ;  /* 0x0001000005057892 */ /* 0x000fe4000f8efc3f */
[----:B------:R-:W-:Y:S02]  /*16d0*/  ULEA UR6, UR39, UR4, 0xa ;  /* 0x0000000427067291 */ /* 0x000fe4000f8e503f */
[----:B------:R-:W-:-:S05]  /*16e0*/  ULEA UR7, UR39, UR5, 0x9 ;  /* 0x0000000527077291 */ /* 0x000fca000f8e483f */
[----:B------:R-:W-:Y:S02]  /*16f0*/  UMOV UR8, UR6 ;  /* 0x0000000600087c82 */ /* 0x000fe40008000000 */
[----:B------:R-:W-:Y:S02]  /*1700*/  UMOV UR10, UR7 ;  /* 0x00000007000a7c82 */ /* 0x000fe40008000000 */
[----:B------:R-:W-:Y:S01]  /*1710*/  IGMMA.64x64x32.S8.S8 R24, gdesc[UR8], RZ, !UPT, gsb0 ;  /* 0x01e00000081879f1 */ /* 0x000fe2000c0410ff */
[----:B------:R-:W-:Y:S02]  /*1720*/  UIADD3 UR8, UR6, 0x2, URZ ;  /* 0x0000000206087890 */ /* 0x000fe4000fffe03f */
[----:B------:R-:W-:Y:S01]  /*1730*/  UIADD3 UR10, UR7, 0x2, URZ ;  /* 0x00000002070a7890 */ /* 0x000fe2000fffe03f */
[----:B------:R-:W-:Y:S01]  /*1740*/  UMOV UR9, 0x40000040 ;  /* 0x4000004000097882 */ /* 0x000fe20000000000 */
[----:B------:R-:W-:Y:S01]  /*1750*/  UMOV UR11, 0x40000040 ;  /* 0x40000040000b7882 */ /* 0x000fe20000000000 */
[----:B------:R-:W-:-:S02]  /*1760*/  WARPGROUP.DEPBAR.LE gsb0, 0x0 ;  /* 0x00008000000079c5 */ /* 0x000fc40000010000 */
[----:B------:R-:W-:-:S06]  /*1770*/  WARPGROUP.ARRIVE ;  /* 0x00000000000079c5 */ /* 0x000fcc0000000000 */
[----:B------:R-:W-:Y:S01]  /*1780*/  IGMMA.64x64x32.S8.S8 R24, gdesc[UR8], R24, gsb0 ;  /* 0x01e00000081879f1 */ /* 0x000fe20008041018 */
[----:B------:R-:W-:Y:S02]  /*1790*/  UIADD3 UR8, UR6, 0x4, URZ ;  /* 0x0000000406087890 */ /* 0x000fe4000fffe03f */
[----:B------:R-:W-:Y:S01]  /*17a0*/  UIADD3 UR10, UR7, 0x4, URZ ;  /* 0x00000004070a7890 */ /* 0x000fe2000fffe03f */
[----:B------:R-:W-:Y:S01]  /*17b0*/  UMOV UR9, 0x40000040 ;  /* 0x4000004000097882 */ /* 0x000fe20000000000 */
[----:B------:R-:W-:Y:S01]  /*17c0*/  UMOV UR11, 0x40000040 ;  /* 0x40000040000b7882 */ /* 0x000fe20000000000 */
[----:B------:R-:W-:Y:S02]  /*17d0*/  WARPGROUP.DEPBAR.LE gsb0, 0x0 ;  /* 0x00008000000079c5 */ /* 0x000fe40000010000 */
        /* <DEDUP_REMOVED lines=8> */
[----:B------:R-:W-:Y:S03]  /*1860*/  IGMMA.64x64x32.S8.S8 R24, gdesc[UR8], R24, gsb0 ;  /* 0x01e00000081879f1 */ /* 0x000fe60008041018 */
[----:B------:R-:W-:Y:S02]  /*1870*/  WARPGROUP.DEPBAR.LE gsb0, 0x0 ;  /* 0x00008000000079c5 */ /* 0x000fe40000010000 */
[----:B------:R-:W-:Y:S05]  /*1880*/  @!P1 BRA `(.L_x_23) ;  /* 0x0000000400249947 */ /* 0x000fea0003800000 */
[----:B------:R-:W-:Y:S02]  /*1890*/  UIADD3 UR6, UR39, 0x1, URZ ;  /* 0x0000000127067890 */ /* 0x000fe4000fffe03f */
[----:B------:R-:W-:Y:S02]  /*18a0*/  IMAD.U32 R3, RZ, RZ, UR39 ;  /* 0x00000027ff037e24 */ /* 0x000fe4000f8e00ff */
[----:B------:R-:W-:-:S04]  /*18b0*/  UISETP.NE.AND UP0, UPT, UR6, 0x9, UPT ;  /* 0x000000090600788c */ /* 0x000fc8000bf05270 */
[----:B------:R-:W-:Y:S02]  /*18c0*/  USEL UR7, URZ, 0x1, UP0 ;  /* 0x000000013f077887 */ /* 0x000fe40008000000 */
[----:B------:R-:W-:Y:S02]  /*18d0*/  USEL UR6, UR6, URZ, UP0 ;  /* 0x0000003f06067287 */ /* 0x000fe40008000000 */
[----:B------:R-:W-:-:S06]  /*18e0*/  ULOP3.LUT UR7, UR38, UR7, URZ, 0x3c, !UPT ;  /* 0x0000000726077292 */ /* 0x000fcc000f8e3c3f */
[----:B------:R-:W-:-:S07]  /*18f0*/  IMAD.U32 R7, RZ, RZ, UR7 ;  /* 0x00000007ff077e24 */ /* 0x000fce000f8e00ff */
.L_x_30:
[----:B------:R-:W-:Y:S05]  /*1900*/  @!P0 BRA `(.L_x_24) ;  /* 0x0000000000048947 */ /* 0x000fea0003800000 */
[----:B------:R-:W-:Y:S01]  /*1910*/  BPT.TRAP 0x1 ;  /* 0x000000040000795c */ /* 0x000fe20000300000 */
.L_x_24:
[----:B------:R-:W2:Y:S01]  /*1920*/  S2UR UR8, SR_CgaCtaId ;  /* 0x00000000000879c3 */ /* 0x000ea20000008800 */
[----:B------:R-:W-:Y:S01]  /*1930*/  UMOV UR7, 0x400 ;  /* 0x0000040000077882 */ /* 0x000fe20000000000 */
[----:B01----:R-:W-:Y:S01]  /*1940*/  IMAD.U32 R5, RZ, RZ, UR6 ;  /* 0x00000006ff057e24 */ /* 0x003fe2000f8e00ff */
[----:B------:R-:W-:Y:S01]  /*1950*/  SHF.L.U32 R4, R7, 0x1f, RZ ;  /* 0x0000001f07047819 */ /* 0x000fe200000006ff */
[----:B--2---:R-:W-:-:S06]  /*1960*/  ULEA UR7, UR8, UR7, 0x18 ;  /* 0x0000000708077291 */ /* 0x004fcc000f8ec03f */
[----:B------:R-:W-:-:S04]  /*1970*/  IMAD.U32 R6, RZ, RZ, UR7 ;  /* 0x00000007ff067e24 */ /* 0x000fc8000f8e00ff */
[----:B------:R-:W-:-:S04]  /*1980*/  IMAD R5, R5, 0x8, R6 ;  /* 0x0000000805057824 */ /* 0x000fc800078e0206 */
[----:B------:R0:W1:Y:S01]  /*1990*/  SYNCS.PHASECHK.TRANS64.TRYWAIT P1, [R5+URZ], R4 ;  /* 0x00000004050075a7 */ /* 0x000062000802017f */
[----:B------:R-:W-:Y:S05]  /*19a0*/  @!P0 BRA `(.L_x_25) ;  /* 0x0000000000048947 */ /* 0x000fea0003800000 */
[----:B------:R-:W-:Y:S01]  /*19b0*/  BPT.TRAP 0x1 ;  /* 0x000000040000795c */ /* 0x000fe20000300000 */
.L_x_25:
[----:B-1----:R-:W-:Y:S05]  /*19c0*/  @P1 BRA `(.L_x_26) ;  /* 0x0000000000081947 */ /* 0x002fea0003800000 */
[----:B------:R-:W1:Y:S02]  /*19d0*/  SYNCS.PHASECHK.TRANS64.TRYWAIT P1, [R5+URZ], R4 ;  /* 0x00000004050075a7 */ /* 0x000e64000802017f */
[----:B-1----:R-:W-:Y:S05]  /*19e0*/  @!P1 BRA `(.L_x_27) ;  /* 0x0000004000c49947 */ /* 0x002fea0003800000 */
.L_x_26:
[----:B------:R-:W-:Y:S01]  /*19f0*/  ULEA UR7, UR6, UR4, 0xa ;  /* 0x0000000406077291 */ /* 0x000fe2000f8e503f */
[----:B------:R-:W-:Y:S01]  /*1a00*/  WARPGROUP.ARRIVE ;  /* 0x00000000000079c5 */ /* 0x000fe20000000000 */
[----:B------:R-:W-:Y:S01]  /*1a10*/  ULEA UR12, UR6, UR5, 0x9 ;  /* 0x00000005060c7291 */ /* 0x000fe2000f8e483f */
[----:B------:R-:W-:Y:S01]  /*1a20*/  UMOV UR9, 0x40000040 ;  /* 0x4000004000097882 */ /* 0x000fe20000000000 */
[----:B------:R-:W-:-:S03]  /*1a30*/  UMOV UR11, 0x40000040 ;  /* 0x40000040000b7882 */ /* 0x000fc60000000000 */
[----:B------:R-:W-:Y:S02]  /*1a40*/  UMOV UR8, UR7 ;  /* 0x0000000700087c82 */ /* 0x000fe40008000000 */
[----:B------:R-:W-:Y:S02]  /*1a50*/  UMOV UR10, UR12 ;  /* 0x0000000c000a7c82 */ /* 0x000fe40008000000 */
[----:B------:R-:W-:Y:S01]  /*1a60*/  IGMMA.64x64x32.S8.S8 R24, gdesc[UR8], R24, gsb0 ;  /* 0x01e00000081879f1 */ /* 0x000fe20008041018 */
        /* <DEDUP_REMOVED lines=23> */
[----:B------:R-:W-:Y:S01]  /*1be0*/  BPT.TRAP 0x1 ;  /* 0x000000040000795c */ /* 0x000fe20000300000 */
.L_x_28:
[----:B------:R-:W-:-:S13]  /*1bf0*/  ISETP.NE.AND P1, PT, R23, RZ, PT ;  /* 0x000000ff1700720c */ /* 0x000fda0003f25270 */
[----:B01----:R-:W-:-:S04]  /*1c00*/  @P1 IMAD R4, R3, 0x8, R6 ;  /* 0x0000000803041824 */ /* 0x003fc800078e0206 */
[----:B------:R-:W-:-:S05]  /*1c10*/  @P1 VIADD R5, R4, 0x48 ;  /* 0x0000004804051836 */ /* 0x000fca0000000000 */
[----:B------:R-:W-:-:S04]  /*1c20*/  @P1 PRMT R5, R22, 0x654, R5 ;  /* 0x0000065416051816 */ /* 0x000fc80000000005 */
[----:B------:R0:W-:Y:S01]  /*1c30*/  @P1 SYNCS.ARRIVE.TRANS64.RED.A1T0 RZ, [R5+URZ], RZ ;  /* 0x000000ff05ff19a7 */ /* 0x0001e2000810043f */
[----:B------:R-:W-:-:S13]  /*1c40*/  ISETP.GT.U32.AND P1, PT, R19, 0x1, PT ;  /* 0x000000011300780c */ /* 0x000fda0003f24070 */
[----:B0-----:R-:W-:Y:S05]  /*1c50*/  @P1 BRA `(.L_x_29) ;  /* 0x0000000000041947 */ /* 0x001fea0003800000 */
[----:B------:R-:W-:Y:S01]  /*1c60*/  BPT.TRAP 0x1 ;  /* 0x000000040000795c */ /* 0x000fe20000300000 */
.L_x_29:
[----:B------:R-:W-:Y:S01]  /*1c70*/  UIADD3 UR6, UR6, 0x1, URZ ;  /* 0x0000000106067890 */ /* 0x000fe2000fffe03f */
[C---:B------:R-:W-:Y:S01]  /*1c80*/  ISETP.GT.AND P2, PT, R0.reuse, 0x1, PT ;  /* 0x000000010000780c */ /* 0x040fe20003f44270 */
[----:B------:R-:W-:Y:S02]  /*1c90*/  VIADD R3, R3, 0x1 ;  /* 0x0000000103037836 */ /* 0x000fe40000000000 */
[----:B------:R-:W-:Y:S01]  /*1ca0*/  UISETP.NE.AND UP0, UPT, UR6, 0x9, UPT ;  /* 0x000000090600788c */ /* 0x000fe2000bf05270 */
[----:B------:R-:W-:Y:S02]  /*1cb0*/  VIADD R0, R0, 0xffffffff ;  /* 0xffffffff00007836 */ /* 0x000fe40000000000 */
[C---:B------:R-:W-:Y:S01]  /*1cc0*/  ISETP.NE.AND P1, PT, R3.reuse, 0x9, PT ;  /* 0x000000090300780c */ /* 0x040fe20003f25270 */
[----:B------:R-:W-:Y:S02]  /*1cd0*/  USEL UR7, URZ, 0x1, UP0 ;  /* 0x000000013f077887 */ /* 0x000fe40008000000 */
[----:B------:R-:W-:Y:S01]  /*1ce0*/  USEL UR6, UR6, URZ, UP0 ;  /* 0x0000003f06067287 */ /* 0x000fe20008000000 */
[----:B------:R-:W-:-:S03]  /*1cf0*/  SEL R3, R3, RZ, P1 ;  /* 0x000000ff03037207 */ /* 0x000fc60000800000 */
[----:B------:R-:W-:Y:S01]  /*1d00*/  LOP3.LUT R7, R7, UR7, RZ, 0x3c, !PT ;  /* 0x0000000707077c12 */ /* 0x000fe2000f8e3cff */
[----:B------:R-:W-:Y:S07]  /*1d10*/  @P2 BRA `(.L_x_30) ;  /* 0xfffffff800f82947 */ /* 0x000fee000383ffff */
.L_x_23:
[----:B------:R-:W2:Y:S02]  /*1d20*/  LDC R0, c[0x0][0x28c] ;  /* 0x0000a300ff007b82 */ /* 0x000ea40000000800 */
[----:B--2---:R-:W-:-:S13]  /*1d30*/  ISETP.GE.AND P1, PT, R0, 0x1, PT ;  /* 0x000000010000780c */ /* 0x004fda0003f26270 */
[----:B------:R-:W-:Y:S05]  /*1d40*/  @!P1 BRA `(.L_x_31) ;  /* 0x0000000000509947 */ /* 0x000fea0003800000 */
[----:B------:R-:W-:Y:S05]  /*1d50*/  @!P0 BRA `(.L_x_32) ;  /* 0x0000000000048947 */ /* 0x000fea0003800000 */
[----:B------:R-:W-:Y:S01]  /*1d60*/  BPT.TRAP 0x1 ;  /* 0x000000040000795c */ /* 0x000fe20000300000 */
.L_x_32:
[----:B------:R-:W-:Y:S01]  /*1d70*/  ISETP.NE.AND P0, PT, R23, RZ, PT ;  /* 0x000000ff1700720c */ /* 0x000fe20003f05270 */
[----:B------:R-:W-:Y:S01]  /*1d80*/  BSSY B0, `(.L_x_33) ;  /* 0x000000e000007945 */ /* 0x000fe20003800000 */
[----:B------:R-:W-:-:S11]  /*1d90*/  ISETP.GT.U32.AND P1, PT, R19, 0x1, PT ;  /* 0x000000011300780c */ /* 0x000fd60003f24070 */
[----:B------:R-:W-:Y:S05]  /*1da0*/  @!P0 BRA `(.L_x_34) ;  /* 0x00000000002c8947 */ /* 0x000fea0003800000 */
[----:B------:R-:W-:-:S04]  /*1db0*/  UISETP.LT.AND UP0, UPT, UR40, 0x1, UPT ;  /* 0x000000012800788c */ /* 0x000fc8000bf01270 */
[----:B------:R-:W-:-:S04]  /*1dc0*/  USEL UR6, UR40, 0x1, UP0 ;  /* 0x0000000128067887 */ /* 0x000fc80008000000 */
[----:B------:R-:W-:-:S04]  /*1dd0*/  UIADD3 UR6, UR39, UR40, -UR6 ;  /* 0x0000002827067290 */ /* 0x000fc8000fffe806 */
[----:B------:R-:W-:-:S04]  /*1de0*/  UIMAD.WIDE.U32 UR4, UR6, 0x38e38e39, URZ ;  /* 0x38e38e39060478a5 */ /* 0x000fc8000f8e003f */
[----:B------:R-:W-:-:S04]  /*1df0*/  USHF.R.U32.HI UR4, URZ, 0x1, UR5 ;  /* 0x000000013f047899 */ /* 0x000fc80008011605 */
[----:B------:R-:W-:-:S06]  /*1e00*/  UIMAD UR6, UR4, -0x9, UR6 ;  /* 0xfffffff7040678a4 */ /* 0x000fcc000f8e0206 */
[----:B------:R-:W-:-:S04]  /*1e10*/  IMAD.U32 R3, RZ, RZ, UR6 ;  /* 0x00000006ff037e24 */ /* 0x000fc8000f8e00ff */
[----:B------:R-:W-:-:S04]  /*1e20*/  IMAD R0, R3, 0x8, R6 ;  /* 0x0000000803007824 */ /* 0x000fc800078e0206 */
[----:B------:R-:W-:-:S05]  /*1e30*/  VIADD R3, R0, 0x48 ;  /* 0x0000004800037836 */ /* 0x000fca0000000000 */
[----:B------:R-:W-:-:S04]  /*1e40*/  PRMT R3, R22, 0x654, R3 ;  /* 0x0000065416037816 */ /* 0x000fc80000000003 */
[----:B------:R2:W-:Y:S03]  /*1e50*/  SYNCS.ARRIVE.TRANS64.RED.A1T0 RZ, [R3+URZ], RZ ;  /* 0x000000ff03ff79a7 */ /* 0x0005e6000810043f */
.L_x_34:
[----:B------:R-:W-:Y:S05]  /*1e60*/  BSYNC B0 ;  /* 0x0000000000007941 */ /* 0x000fea0003800000 */
.L_x_33:
[----:B------:R-:W-:Y:S05]  /*1e70*/  @P1 BRA `(.L_x_31) ;  /* 0x0000000000041947 */ /* 0x000fea0003800000 */
[----:B------:R-:W-:Y:S01]  /*1e80*/  BPT.TRAP 0x1 ;  /* 0x000000040000795c */ /* 0x000fe20000300000 */
.L_x_31:
[----:B------:R-:W3:Y:S01]  /*1e90*/  LDC R8, c[0x0][0x288] ;  /* 0x0000a200ff087b82 */ /* 0x000ee20000000800 */
[----:B01----:R-:W-:Y:S01]  /*1ea0*/  LOP3.LUT R4, R18, 0x60, RZ, 0xc0, !PT ;  /* 0x0000006012047812 */ /* 0x003fe200078ec0ff */
[----:B------:R-:W-:Y:S01]  /*1eb0*/  IMAD.SHL.U32 R7, R60, 0x40, RZ ;  /* 0x000000403c077824 */ /* 0x000fe200078e00ff */
[----:B------:R-:W-:Y:S01]  /*1ec0*/  UIADD3 UR39, UR40, UR39, URZ ;  /* 0x0000002728277290 */ /* 0x000fe2000fffe03f */
[----:B------:R-:W-:Y:S01]  /*1ed0*/  SHF.R.U32.HI R0, RZ, 0x2, R18 ;  /* 0x00000002ff007819 */ /* 0x000fe20000011612 */
[----:B------:R-:W-:Y:S01]  /*1ee0*/  IMAD.SHL.U32 R13, R59, 0x80, RZ ;  /* 0x000000803b0d7824 */ /* 0x000fe200078e00ff */
[----:B------:R-:W-:Y:S01]  /*1ef0*/  SHF.R.U32.HI R6, RZ, 0x1, R4 ;  /* 0x00000001ff067819 */ /* 0x000fe20000011604 */
[----:B------:R-:W-:Y:S01]  /*1f00*/  UISETP.GT.U32.AND UP0, UPT, UR39, 0x8, UPT ;  /* 0x000000082700788c */ /* 0x000fe2000bf04070 */
[----:B------:R-:W-:Y:S01]  /*1f10*/  LOP3.LUT R4, R18, 0x3, RZ, 0xc0, !PT ;  /* 0x0000000312047812 */ /* 0x000fe200078ec0ff */
[----:B------:R-:W-:Y:S01]  /*1f20*/  ULDC UR7, c[0x0][0x284] ;  /* 0x0000a10000077ab9 */ /* 0x000fe20000000800 */
[----:B------:R-:W-:Y:S01]  /*1f30*/  SHF.R.U32.HI R5, RZ, 0x7, R18 ;  /* 0x00000007ff057819 */ /* 0x000fe20000011612 */
[----:B------:R-:W-:Y:S01]  /*1f40*/  UISETP.LT.U32.AND UP0, UPT, UR40, 0x9, UP0 ;  /* 0x000000092800788c */ /* 0x000fe20008701070 */
[----:B--2---:R-:W-:Y:S01]  /*1f50*/  LOP3.LUT R3, R0, 0x7, RZ, 0xc0, !PT ;  /* 0x0000000700037812 */ /* 0x004fe200078ec0ff */
[----:B------:R-:W-:Y:S01]  /*1f60*/  UISETP.GE.U32.AND UP1, UPT, UR40, 0x9, UPT ;  /* 0x000000092800788c */ /* 0x000fe2000bf26070 */
[----:B------:R-:W-:Y:S01]  /*1f70*/  LOP3.LUT R0, R5, 0x1, RZ, 0xc0, !PT ;  /* 0x0000000105007812 */ /* 0x000fe200078ec0ff */
[----:B------:R-:W-:Y:S01]  /*1f80*/  ULDC.64 UR8, c[0x0][0x5d0] ;  /* 0x0001740000087ab9 */ /* 0x000fe20000000a00 */
[----:B------:R-:W-:Y:S01]  /*1f90*/  SHF.R.S32.HI R14, RZ, 0x1f, R61 ;  /* 0x0000001fff0e7819 */ /* 0x000fe2000001143d */
[----:B------:R-:W-:Y:S01]  /*1fa0*/  UIMAD.WIDE.U32 UR4, UR39, 0x38e38e39, URZ ;  /* 0x38e38e39270478a5 */ /* 0x000fe2000f8e003f */
[----:B------:R-:W-:Y:S01]  /*1fb0*/  IADD3 R5, RZ, -R6, -R3 ;  /* 0x80000006ff057210 */ /* 0x000fe20007ffe803 */
[----:B------:R-:W-:Y:S01]  /*1fc0*/  IMAD.SHL.U32 R10, R0, 0x40, RZ ;  /* 0x00000040000a7824 */ /* 0x000fe200078e00ff */
[----:B------:R-:W-:-:S02]  /*1fd0*/  USEL UR6, URZ, 0x1, !UP0 ;  /* 0x000000013f067887 */ /* 0x000fc4000c000000 */
[----:B------:R-:W-:Y:S01]  /*1fe0*/  USHF.R.U32.HI UR4, URZ, 0x1, UR5 ;  /* 0x000000013f047899 */ /* 0x000fe20008011605 */
[----:B------:R-:W-:Y:S01]  /*1ff0*/  IMAD R0, R0, -0x40, R5 ;  /* 0xffffffc000007824 */ /* 0x000fe200078e0205 */
[----:B---3--:R-:W-:Y:S01]  /*2000*/  ISETP.GE.AND P0, PT, R7, R8, PT ;  /* 0x000000080700720c */ /* 0x008fe20003f06270 */
[----:B------:R-:W-:Y:S01]  /*2010*/  IMAD R12, R4, -0x2, R8 ;  /* 0xfffffffe040c7824 */ /* 0x000fe200078e0208 */
[----:B------:R-:W-:Y:S01]  /*2020*/  ULOP3.LUT UR38, UR38, UR6, URZ, 0x3c, !UPT ;  /* 0x0000000626267292 */ /* 0x000fe2000f8e3c3f */
[----:B------:R-:W-:Y:S01]  /*2030*/  IMAD.SHL.U32 R8, R18, 0x2, RZ ;  /* 0x0000000212087824 */ /* 0x000fe200078e00ff */
[----:B------:R-:W-:Y:S01]  /*2040*/  ISETP.GE.OR P0, PT, R13, UR7, P0 ;  /* 0x000000070d007c0c */ /* 0x000fe20008706670 */
[----:B------:R-:W-:Y:S01]  /*2050*/  IMAD R4, R14, UR8, RZ ;  /* 0x000000080e047c24 */ /* 0x000fe2000f8e02ff */
[----:B------:R-:W-:Y:S01]  /*2060*/  LOP3.LUT R3, R10, 0x40, R3, 0xe2, !PT ;  /* 0x000000400a037812 */ /* 0x000fe200078ee203 */
[----:B------:R-:W-:Y:S01]  /*2070*/  IMAD.WIDE R10, R59, 0x80, RZ ;  /* 0x000000803b0a7825 */ /* 0x000fe200078e02ff */
[----:B------:R-:W-:Y:S01]  /*2080*/  LOP3.LUT R8, R7, 0x6, R8, 0xf8, !PT ;  /* 0x0000000607087812 */ /* 0x000fe200078ef808 */
[----:B------:R-:W-:Y:S01]  /*2090*/  UIMAD UR39, UR4, -0x9, UR39 ;  /* 0xfffffff7042778a4 */ /* 0x000fe2000f8e0227 */
[----:B------:R-:W-:Y:S01]  /*20a0*/  IADD3 R20, -R13, UR7, R0 ;  /* 0x000000070d147c10 */ /* 0x000fe2000fffe100 */
[----:B------:R-:W-:Y:S01]  /*20b0*/  IMAD R15, R61, UR9, R4 ;  /* 0x000000093d0f7c24 */ /* 0x000fe2000f8e0204 */
[----:B------:R-:W-:Y:S01]  /*20c0*/  SHF.R.S32.HI R9, RZ, 0x1f, R8 ;  /* 0x0000001fff097819 */ /* 0x000fe20000011408 */
[----:B------:R-:W-:Y:S01]  /*20d0*/  @UP1 ULOP3.LUT UR38, UR38, 0x1, UR4, 0x78, !UPT ;  /* 0x0000000126261892 */ /* 0x000fe2000f8e7804 */
[----:B------:R-:W-:Y:S01]  /*20e0*/  LOP3.LUT R67, R10, R3, R6, 0xfe, !PT ;  /* 0x000000030a437212 */ /* 0x000fe200078efe06 */
[----:B------:R-:W-:-:S02]  /*20f0*/  IMAD.IADD R60, R12, 0x1, -R7 ;  /* 0x000000010c3c7824 */ /* 0x000fc400078e0a07 */
[----:B------:R-:W-:-:S04]  /*2100*/  IMAD.WIDE.U32 R4, R61, UR8, R8 ;  /* 0x000000083d047c25 */ /* 0x000fc8000f8e0008 */
[----:B------:R-:W-:Y:S02]  /*2110*/  IMAD.IADD R5, R5, 0x1, R15 ;  /* 0x0000000105057824 */ /* 0x000fe400078e020f */
[----:B------:R-:W-:Y:S01]  /*2120*/  IMAD.MOV.U32 R59, RZ, RZ, -0x1 ;  /* 0xffffffffff3b7424 */ /* 0x000fe200078e00ff */
[----:B------:R-:W-:Y:S06]  /*2130*/  @P0 BRA `(.L_x_35) ;  /* 0x0000001c00100947 */ /* 0x000fec0003800000 */
[----:B------:R-:W0:Y:S01]  /*2140*/  LDC.64 R12, c[0x0][0x5c8] ;  /* 0x00017200ff0c7b82 */ /* 0x000e220000000a00 */
[----:B------:R-:W-:Y:S01]  /*2150*/  ULDC.64 UR4, c[0x0][0x5c0] ;  /* 0x0001700000047ab9 */ /* 0x000fe20000000a00 */
[----:B------:R-:W-:Y:S01]  /*2160*/  BSSY B0, `(.L_x_35) ;  /* 0x00001c1000007945 */ /* 0x000fe20003800000 */
[-C--:B0-----:R-:W-:Y:S02]  /*2170*/  IMAD R0, R11, R12.reuse, RZ ;  /* 0x0000000c0b007224 */ /* 0x081fe400078e02ff */
[----:B------:R-:W-:-:S04]  /*2180*/  IMAD.WIDE.U32 R4, R67, R12, R4 ;  /* 0x0000000c43047225 */ /* 0x000fc800078e0004 */
[----:B------:R-:W-:Y:S01]  /*2190*/  IMAD R3, R67, R13, R0 ;  /* 0x0000000d43037224 */ /* 0x000fe200078e0200 */
[----:B------:R-:W-:-:S03]  /*21a0*/  IADD3 R6, P0, R4, UR4, RZ ;  /* 0x0000000404067c10 */ /* 0x000fc6000ff1e0ff */
[----:B------:R-:W-:Y:S01]  /*21b0*/  IMAD.IADD R3, R5, 0x1, R3 ;  /* 0x0000000105037824 */ /* 0x000fe200078e0203 */
[----:B------:R-:W-:-:S04]  /*21c0*/  LEA R4, P1, R12, R6, 0x3 ;  /* 0x000000060c047211 */ /* 0x000fc800078218ff */
[----:B------:R-:W-:Y:S02]  /*21d0*/  IADD3.X R7, R3, UR5, RZ, P0, !PT ;  /* 0x0000000503077c10 */ /* 0x000fe400087fe4ff */
[----:B-----5:R-:W-:Y:S02]  /*21e0*/  ISETP.NE.AND P0, PT, R57, RZ, PT ;  /* 0x000000ff3900720c */ /* 0x020fe40003f05270 */
[----:B------:R-:W-:-:S11]  /*21f0*/  LEA.HI.X R5, R12, R7, R13, 0x3, P1 ;  /* 0x000000070c057211 */ /* 0x000fd600008f1c0d */
[----:B------:R-:W-:Y:S05]  /*2200*/  @!P0 BRA `(.L_x_36) ;  /* 0x0000001400188947 */ /* 0x000fea0003800000 */
[----:B------:R-:W0:Y:S01]  /*2210*/  LDC.64 R62, c[0x0][0x5b0] ;  /* 0x00016c00ff3e7b82 */ /* 0x000e220000000a00 */
[----:B------:R-:W-:Y:S01]  /*2220*/  ULDC.64 UR4, c[0x0][0x5b8] ;  /* 0x00016e0000047ab9 */ /* 0x000fe20000000a00 */
[----:B------:R-:W-:Y:S01]  /*2230*/  ISETP.GE.AND P3, PT, R60, 0x1, PT ;  /* 0x000000013c00780c */ /* 0x000fe20003f66270 */
[----:B------:R-:W-:Y:S01]  /*2240*/  IMAD R0, R14, UR4, RZ ;  /* 0x000000040e007c24 */ /* 0x000fe2000f8e02ff */
[----:B------:R-:W-:Y:S01]  /*2250*/  BSSY B1, `(.L_x_37) ;  /* 0x000000e000017945 */ /* 0x000fe20003800000 */
[C---:B------:R-:W-:Y:S01]  /*2260*/  IMAD.WIDE.U32 R14, R61.reuse, UR4, R8 ;  /* 0x000000043d0e7c25 */ /* 0x040fe2000f8e0008 */
[----:B------:R-:W-:Y:S02]  /*2270*/  ISETP.LT.OR P1, PT, R20, 0x1, !P3 ;  /* 0x000000011400780c */ /* 0x000fe40005f21670 */
[----:B------:R-:W1:Y:S01]  /*2280*/  LDC.64 R64, c[0x0][0x5a8] ;  /* 0x00016a00ff407b82 */ /* 0x000e620000000a00 */
[----:B------:R-:W-:Y:S02]  /*2290*/  IMAD R13, R61, UR5, R0 ;  /* 0x000000053d0d7c24 */ /* 0x000fe4000f8e0200 */
[----:B------:R-:W-:-:S02]  /*22a0*/  IMAD.MOV.U32 R12, RZ, RZ, R14 ;  /* 0x000000ffff0c7224 */ /* 0x000fc400078e000e */
[----:B------:R-:W-:Y:S02]  /*22b0*/  IMAD.IADD R13, R15, 0x1, R13 ;  /* 0x000000010f0d7824 */ /* 0x000fe400078e020d */
[-C--:B0-----:R-:W-:Y:S02]  /*22c0*/  IMAD R10, R11, R62.reuse, RZ ;  /* 0x0000003e0b0a7224 */ /* 0x081fe400078e02ff */
[----:B------:R-:W-:-:S04]  /*22d0*/  IMAD.WIDE.U32 R8, R67, R62, R12 ;  /* 0x0000003e43087225 */ /* 0x000fc800078e000c */
[----:B------:R-:W-:Y:S01]  /*22e0*/  IMAD R21, R67, R63, R10 ;  /* 0x0000003f43157224 */ /* 0x000fe200078e020a */
[----:B-1----:R-:W-:-:S04]  /*22f0*/  IADD3 R8, P0, R8, R64, RZ ;  /* 0x0000004008087210 */ /* 0x002fc80007f1e0ff */
[----:B------:R-:W-:Y:S01]  /*2300*/  IADD3.X R9, R65, R9, R21, P0, !PT ;  /* 0x0000000941097210 */ /* 0x000fe200007fe415 */
[----:B------:R-:W-:Y:S08]  /*2310*/  @P1 BRA `(.L_x_38) ;  /* 0x0000000000041947 */ /* 0x000ff00003800000 */
[----:B------:R0:W5:Y:S02]  /*2320*/  LDG.E.U8 R58, desc[UR36][R8.64] ;  /* 0x00000024083a7981 */ /* 0x000164000c1e1100 */
.L_x_38:
[----:B------:R-:W-:Y:S05]  /*2330*/  BSYNC B1 ;  /* 0x0000000000017941 */ /* 0x000fea0003800000 */
.L_x_37:
[----:B-----5:R-:W-:Y:S01]  /*2340*/  LOP3.LUT R0, R58, 0xffff, RZ, 0xc0, !PT ;  /* 0x0000ffff3a007812 */ /* 0x020fe200078ec0ff */
[----:B------:R-:W-:Y:S01]  /*2350*/  IMAD.SHL.U32 R10, R62, 0x8, RZ ;  /* 0x000000083e0a7824 */ /* 0x000fe200078e00ff */
[----:B------:R-:W-:Y:S01]  /*2360*/  ISETP.GE.AND P2, PT, R60, 0x2, PT ;  /* 0x000000023c00780c */ /* 0x000fe20003f46270 */
[----:B------:R-:W-:Y:S01]  /*2370*/  BSSY B1, `(.L_x_39) ;  /* 0x000000e000017945 */ /* 0x000fe20003800000 */
[----:B------:R-:W-:Y:S02]  /*2380*/  PRMT R0, R0, 0x8880, RZ ;  /* 0x0000888000007816 */ /* 0x000fe400000000ff */
[----:B------:R-:W-:Y:S02]  /*2390*/  ISETP.LT.OR P0, PT, R20, 0x1, !P2 ;  /* 0x000000011400780c */ /* 0x000fe40005701670 */
[----:B------:R-:W-:Y:S01]  /*23a0*/  SHF.L.U64.HI R11, R62, 0x3, R63 ;  /* 0x000000033e0b7819 */ /* 0x000fe2000001023f */
[----:B------:R-:W-:-:S04]  /*23b0*/  IMAD R3, R0, R57, RZ ;  /* 0x0000003900037224 */ /* 0x000fc800078e02ff */
[----:B------:R-:W-:Y:S02]  /*23c0*/  @!P1 IMAD R15, R24, R56, R3 ;  /* 0x00000038180f9224 */ /* 0x000fe400078e0203 */
[----:B------:R-:W-:-:S03]  /*23d0*/  IMAD.WIDE.U32 R10, R67, R62, R10 ;  /* 0x0000003e430a7225 */ /* 0x000fc600078e000a */
[----:B------:R1:W-:Y:S01]  /*23e0*/  @!P1 STG.E.U8 desc[UR36][R6.64], R15 ;  /* 0x0000000f06009986 */ /* 0x0003e2000c101124 */
[----:B------:R-:W-:Y:S01]  /*23f0*/  IADD3 R10, P4, P5, R14, R64, R10 ;  /* 0x000000400e0a7210 */ /* 0x000fe20007d9e00a */
[----:B------:R-:W-:Y:S01]  /*2400*/  IMAD.IADD R14, R21, 0x1, R11 ;  /* 0x00000001150e7824 */ /* 0x000fe200078e020b */
[----:B------:R-:W-:Y:S11]  /*2410*/  @P0 BRA `(.L_x_40) ;  /* 0x00000000000c0947 */ /* 0x000ff60003800000 */
[----:B------:R-:W2:Y:S02]  /*2420*/  LDG.E.U8 R58, desc[UR36][R8.64+0x1] ;  /* 0x00000124083a7981 */ /* 0x000ea4000c1e1100 */
[----:B--2---:R-:W-:-:S05]  /*2430*/  PRMT R0, R58, 0x8880, RZ ;  /* 0x000088803a007816 */ /* 0x004fca00000000ff */
[----:B------:R-:W-:-:S07]  /*2440*/  IMAD R3, R0, R57, RZ ;  /* 0x0000003900037224 */ /* 0x000fce00078e02ff */
.L_x_40:
[----:B------:R-:W-:Y:S05]  /*2450*/  BSYNC B1 ;  /* 0x0000000000017941 */ /* 0x000fea0003800000 */
.L_x_39:
[----:B------:R-:W-:Y:S01]  /*2460*/  ISETP.LT.OR P3, PT, R20, 0x9, !P3 ;  /* 0x000000091400780c */ /* 0x000fe20005f61670 */
[----:B------:R-:W-:Y:S01]  /*2470*/  @!P0 IMAD R25, R25, R56, R3 ;  /* 0x0000003819198224 */ /* 0x000fe200078e0203 */
[C---:B------:R-:W-:Y:S01]  /*2480*/  ISETP.GE.AND P1, PT, R60.reuse, 0x9, PT ;  /* 0x000000093c00780c */ /* 0x040fe20003f26270 */
[----:B------:R-:W-:Y:S01]  /*2490*/  BSSY B1, `(.L_x_41) ;  /* 0x000000b000017945 */ /* 0x000fe20003800000 */
[----:B------:R-:W-:Y:S02]  /*24a0*/  IADD3.X R11, R13, R65, R14, P4, P5 ;  /* 0x000000410d0b7210 */ /* 0x000fe400027ea40e */
[----:B------:R2:W-:Y:S01]  /*24b0*/  @!P0 STG.E.U8 desc[UR36][R6.64+0x1], R25 ;  /* 0x0000011906008986 */ /* 0x0005e2000c101124 */
[----:B------:R-:W-:Y:S02]  /*24c0*/  ISETP.GE.AND P0, PT, R60, 0xa, PT ;  /* 0x0000000a3c00780c */ /* 0x000fe40003f06270 */
[C---:B------:R-:W-:Y:S02]  /*24d0*/  ISETP.LT.OR P2, PT, R20.reuse, 0x9, !P2 ;  /* 0x000000091400780c */ /* 0x040fe40005741670 */
[----:B------:R-:W-:-:S02]  /*24e0*/  ISETP.LT.OR P5, PT, R20, 0x1, !P1 ;  /* 0x000000011400780c */ /* 0x000fc40004fa1670 */
[----:B------:R-:W-:Y:S01]  /*24f0*/  ISETP.LT.OR P4, PT, R20, 0x1, !P0 ;  /* 0x000000011400780c */ /* 0x000fe20004781670 */
[----:B------:R-:W-:-:S12]  /*2500*/  @P3 BRA `(.L_x_42) ;  /* 0x00000000000c3947 */ /* 0x000fd80003800000 */
[----:B------:R-:W3:Y:S02]  /*2510*/  LDG.E.U8 R58, desc[UR36][R10.64] ;  /* 0x000000240a3a7981 */ /* 0x000ee4000c1e1100 */
[----:B---3--:R-:W-:-:S05]  /*2520*/  PRMT R0, R58, 0x8880, RZ ;  /* 0x000088803a007816 */ /* 0x008fca00000000ff */
[----:B------:R-:W-:-:S07]  /*2530*/  IMAD R3, R0, R57, RZ ;  /* 0x0000003900037224 */ /* 0x000fce00078e02ff */
.L_x_42:
[----:B------:R-:W-:Y:S05]  /*2540*/  BSYNC B1 ;  /* 0x0000000000017941 */ /* 0x000fea0003800000 */
.L_x_41:
[----:B------:R-:W-:Y:S01]  /*2550*/  @!P3 IMAD R13, R26, R56, R3 ;  /* 0x000000381a0db224 */ /* 0x000fe200078e0203 */
[----:B------:R-:W-:Y:S04]  /*2560*/  BSSY B1, `(.L_x_43) ;  /* 0x0000006000017945 */ /* 0x000fe80003800000 */
[----:B------:R3:W-:Y:S01]  /*2570*/  @!P3 STG.E.U8 desc[UR36][R4.64], R13 ;  /* 0x0000000d0400b986 */ /* 0x0007e2000c101124 */
[----:B------:R-:W-:Y:S05]  /*2580*/  @P2 BRA `(.L_x_44) ;  /* 0x00000000000c2947 */ /* 0x000fea0003800000 */
[----:B------:R-:W4:Y:S02]  /*2590*/  LDG.E.U8 R58, desc[UR36][R10.64+0x1] ;  /* 0x000001240a3a7981 */ /* 0x000f24000c1e1100 */
[----:B----4-:R-:W-:-:S05]  /*25a0*/  PRMT R0, R58, 0x8880, RZ ;  /* 0x000088803a007816 */ /* 0x010fca00000000ff */
[----:B------:R-:W-:-:S07]  /*25b0*/  IMAD R3, R0, R57, RZ ;  /* 0x0000003900037224 */ /* 0x000fce00078e02ff */
.L_x_44:
[----:B------:R-:W-:Y:S05]  /*25c0*/  BSYNC B1 ;  /* 0x0000000000017941 */ /* 0x000fea0003800000 */
.L_x_43:
[----:B------:R-:W-:Y:S01]  /*25d0*/  @!P2 IMAD R27, R27, R56, R3 ;  /* 0x000000381b1ba224 */ /* 0x000fe200078e0203 */
[----:B------:R-:W-:Y:S04]  /*25e0*/  BSSY B1, `(.L_x_45) ;  /* 0x0000006000017945 */ /* 0x000fe80003800000 */
[----:B------:R4:W-:Y:S01]  /*25f0*/  @!P2 STG.E.U8 desc[UR36][R4.64+0x1], R27 ;  /* 0x0000011b0400a986 */ /* 0x0009e2000c101124 */
[----:B------:R-:W-:Y:S05]  /*2600*/  @P5 BRA `(.L_x_46) ;  /* 0x00000000000c5947 */ /* 0x000fea0003800000 */
[----:B------:R-:W5:Y:S02]  /*2610*/  LDG.E.U8 R58, desc[UR36][R8.64+0x8] ;  /* 0x00000824083a7981 */ /* 0x000f64000c1e1100 */
[----:B-----5:R-:W-:-:S05]  /*2620*/  PRMT R0, R58, 0x8880, RZ ;  /* 0x000088803a007816 */ /* 0x020fca00000000ff */
[----:B------:R-:W-:-:S07]  /*2630*/  IMAD R3, R0, R57, RZ ;  /* 0x0000003900037224 */ /* 0x000fce00078e02ff */
.L_x_46:
[----:B------:R-:W-:Y:S05]  /*2640*/  BSYNC B1 ;  /* 0x0000000000017941 */ /* 0x000fea0003800000 */
.L_x_45:
[----:B---3--:R-:W-:Y:S01]  /*2650*/  @!P5 IMAD R13, R28, R56, R3 ;  /* 0x000000381c0dd224 */ /* 0x008fe200078e0203 */
[----:B------:R-:W-:Y:S04]  /*2660*/  BSSY B1, `(.L_x_47) ;  /* 0x0000006000017945 */ /* 0x000fe80003800000 */
[----:B------:R3:W-:Y:S01]  /*2670*/  @!P5 STG.E.U8 desc[UR36][R6.64+0x8], R13 ;  /* 0x0000080d0600d986 */ /* 0x0007e2000c101124 */
[----:B------:R-:W-:Y:S05]  /*2680*/  @P4 BRA `(.L_x_48) ;  /* 0x00000000000c4947 */ /* 0x000fea0003800000 */
[----:B------:R-:W5:Y:S02]  /*2690*/  LDG.E.U8 R58, desc[UR36][R8.64+0x9] ;  /* 0x00000924083a7981 */ /* 0x000f64000c1e1100 */
[----:B-----5:R-:W-:-:S05]  /*26a0*/  PRMT R0, R58, 0x8880, RZ ;  /* 0x000088803a007816 */ /* 0x020fca00000000ff */
[----:B------:R-:W-:-:S07]  /*26b0*/  IMAD R3, R0, R57, RZ ;  /* 0x0000003900037224 */ /* 0x000fce00078e02ff */
.L_x_48:
[----:B------:R-:W-:Y:S05]  /*26c0*/  BSYNC B1 ;  /* 0x0000000000017941 */ /* 0x000fea0003800000 */
.L_x_47:
[----:B------:R-:W-:Y:S01]  /*26d0*/  ISETP.LT.OR P1, PT, R20, 0x9, !P1 ;  /* 0x000000091400780c */ /* 0x000fe20004f21670 */
[----:B------:R-:W-:Y:S01]  /*26e0*/  @!P4 IMAD R29, R29, R56, R3 ;  /* 0x000000381d1dc224 */ /* 0x000fe200078e0203 */
[C---:B------:R-:W-:Y:S01]  /*26f0*/  ISETP.GE.AND P3, PT, R60.reuse, 0x11, PT ;  /* 0x000000113c00780c */ /* 0x040fe20003f66270 */
[----:B------:R-:W-:Y:S01]  /*2700*/  BSSY B1, `(.L_x_49) ;  /* 0x000000a000017945 */ /* 0x000fe20003800000 */
[----:B------:R-:W-:Y:S02]  /*2710*/  ISETP.GE.AND P2, PT, R60, 0x12, PT ;  /* 0x000000123c00780c */ /* 0x000fe40003f46270 */
[----:B------:R0:W-:Y:S01]  /*2720*/  @!P4 STG.E.U8 desc[UR36][R6.64+0x9], R29 ;  /* 0x0000091d0600c986 */ /* 0x0001e2000c101124 */
[C---:B------:R-:W-:Y:S02]  /*2730*/  ISETP.LT.OR P0, PT, R20.reuse, 0x9, !P0 ;  /* 0x000000091400780c */ /* 0x040fe40004701670 */
[C---:B------:R-:W-:Y:S02]  /*2740*/  ISETP.LT.OR P5, PT, R20.reuse, 0x1, !P3 ;  /* 0x000000011400780c */ /* 0x040fe40005fa1670 */
[----:B------:R-:W-:-:S02]  /*2750*/  ISETP.LT.OR P4, PT, R20, 0x1, !P2 ;  /* 0x000000011400780c */ /* 0x000fc40005781670 */
[----:B------:R-:W-:Y:S11]  /*2760*/  @P1 BRA `(.L_x_50) ;  /* 0x00000000000c1947 */ /* 0x000ff60003800000 */
[----:B------:R-:W5:Y:S02]  /*2770*/  LDG.E.U8 R58, desc[UR36][R10.64+0x8] ;  /* 0x000008240a3a7981 */ /* 0x000f64000c1e1100 */
[----:B-----5:R-:W-:-:S05]  /*2780*/  PRMT R0, R58, 0x8880, RZ ;  /* 0x000088803a007816 */ /* 0x020fca00000000ff */
[----:B------:R-:W-:-:S07]  /*2790*/  IMAD R3, R0, R57, RZ ;  /* 0x0000003900037224 */ /* 0x000fce00078e02ff */
.L_x_50:
[----:B------:R-:W-:Y:S05]  /*27a0*/  BSYNC B1 ;  /* 0x0000000000017941 */ /* 0x000fea0003800000 */
.L_x_49:
[----:B---3--:R-:W-:Y:S01]  /*27b0*/  @!P1 IMAD R13, R30, R56, R3 ;  /* 0x000000381e0d9224 */ /* 0x008fe200078e0203 */
[----:B------:R-:W-:Y:S04]  /*27c0*/  BSSY B1, `(.L_x_51) ;  /* 0x0000006000017945 */ /* 0x000fe80003800000 */
[----:B------:R3:W-:Y:S01]  /*27d0*/  @!P1 STG.E.U8 desc[UR36][R4.64+0x8], R13 ;  /* 0x0000080d04009986 */ /* 0x0007e2000c101124 */
[----:B------:R-:W-:Y:S05]  /*27e0*/  @P0 BRA `(.L_x_52) ;  /* 0x00000000000c0947 */ /* 0x000fea0003800000 */
[----:B------:R-:W5:Y:S02]  /*27f0*/  LDG.E.U8 R58, desc[UR36][R10.64+0x9] ;  /* 0x000009240a3a7981 */ /* 0x000f64000c1e1100 */
[----:B-----5:R-:W-:-:S05]  /*2800*/  PRMT R0, R58, 0x8880, RZ ;  /* 0x000088803a007816 */ /* 0x020fca00000000ff */
[----:B------:R-:W-:-:S07]  /*2810*/  IMAD R3, R0, R57, RZ ;  /* 0x0000003900037224 */ /* 0x000fce00078e02ff */
.L_x_52:
[----:B------:R-:W-:Y:S05]  /*2820*/  BSYNC B1 ;  /* 0x0000000000017941 */ /* 0x000fea0003800000 */
.L_x_51:
[----:B------:R-:W-:Y:S01]  /*2830*/  @!P0 IMAD R31, R31, R56, R3 ;  /* 0x000000381f1f8224 */ /* 0x000fe200078e0203 */
[----:B------:R-:W-:Y:S04]  /*2840*/  BSSY B1, `(.L_x_53) ;  /* 0x0000006000017945 */ /* 0x000fe80003800000 */
[----:B------:R0:W-:Y:S01]  /*2850*/  @!P0 STG.E.U8 desc[UR36][R4.64+0x9], R31 ;  /* 0x0000091f04008986 */ /* 0x0001e2000c101124 */
[----:B------:R-:W-:Y:S05]  /*2860*/  @P5 BRA `(.L_x_54) ;  /* 0x00000000000c5947 */ /* 0x000fea0003800000 */
[----:B------:R-:W5:Y:S02]  /*2870*/  LDG.E.U8 R58, desc[UR36][R8.64+0x10] ;  /* 0x00001024083a7981 */ /* 0x000f64000c1e1100 */
[----:B-----5:R-:W-:-:S05]  /*2880*/  PRMT R0, R58, 0x8880, RZ ;  /* 0x000088803a007816 */ /* 0x020fca00000000ff */
[----:B------:R-:W-:-:S07]  /*2890*/  IMAD R3, R0, R57, RZ ;  /* 0x0000003900037224 */ /* 0x000fce00078e02ff */
.L_x_54:
[----:B------:R-:W-:Y:S05]  /*28a0*/  BSYNC B1 ;  /* 0x0000000000017941 */ /* 0x000fea0003800000 */
.L_x_53:
[----:B---3--:R-:W-:Y:S01]  /*28b0*/  @!P5 IMAD R13, R32, R56, R3 ;  /* 0x00000038200dd224 */ /* 0x008fe200078e0203 */
[----:B------:R-:W-:Y:S04]  /*28c0*/  BSSY B1, `(.L_x_55) ;  /* 0x0000006000017945 */ /* 0x000fe80003800000 */
[----:B------:R3:W-:Y:S01]  /*28d0*/  @!P5 STG.E.U8 desc[UR36][R6.64+0x10], R13 ;  /* 0x0000100d0600d986 */ /* 0x0007e2000c101124 */
[----:B------:R-:W-:Y:S05]  /*28e0*/  @P4 BRA `(.L_x_56) ;  /* 0x00000000000c4947 */ /* 0x000fea0003800000 */
[----:B------:R-:W5:Y:S02]  /*28f0*/  LDG.E.U8 R58, desc[UR36][R8.64+0x11] ;  /* 0x00001124083a7981 */ /* 0x000f64000c1e1100 */
[----:B-----5:R-:W-:-:S05]  /*2900*/  PRMT R0, R58, 0x8880, RZ ;  /* 0x000088803a007816 */ /* 0x020fca00000000ff */
[----:B------:R-:W-:-:S07]  /*2910*/  IMAD R3, R0, R57, RZ ;  /* 0x0000003900037224 */ /* 0x000fce00078e02ff */
.L_x_56:
[----:B------:R-:W-:Y:S05]  /*2920*/  BSYNC B1 ;  /* 0x0000000000017941 */ /* 0x000fea0003800000 */
.L_x_55:
        /* <DEDUP_REMOVED lines=13> */
.L_x_58:
[----:B------:R-:W-:Y:S05]  /*2a00*/  BSYNC B1 ;  /* 0x0000000000017941 */ /* 0x000fea0003800000 */
.L_x_57:
[----:B---3--:R-:W-:Y:S01]  /*2a10*/  @!P3 IMAD R13, R34, R56, R3 ;  /* 0x00000038220db224 */ /* 0x008fe200078e0203 */
[----:B------:R-:W-:Y:S04]  /*2a20*/  BSSY B1, `(.L_x_59) ;  /* 0x0000006000017945 */ /* 0x000fe80003800000 */
[----:B------:R3:W-:Y:S01]  /*2a30*/  @!P3 STG.E.U8 desc[UR36][R4.64+0x10], R13 ;  /* 0x0000100d0400b986 */ /* 0x0007e2000c101124 */
[----:B------:R-:W-:Y:S05]  /*2a40*/  @P2 BRA `(.L_x_60) ;  /* 0x00000000000c2947 */ /* 0x000fea0003800000 */
[----:B------:R-:W5:Y:S02]  /*2a50*/  LDG.E.U8 R58, desc[UR36][R10.64+0x11] ;  /* 0x000011240a3a7981 */ /* 0x000f64000c1e1100 */
[----:B-----5:R-:W-:-:S05]  /*2a60*/  PRMT R0, R58, 0x8880, RZ ;  /* 0x000088803a007816 */ /* 0x020fca00000000ff */
[----:B------:R-:W-:-:S07]  /*2a70*/  IMAD R3, R0, R57, RZ ;  /* 0x0000003900037224 */ /* 0x000fce00078e02ff */
.L_x_60:
[----:B------:R-:W-:Y:S05]  /*2a80*/  BSYNC B1 ;  /* 0x0000000000017941 */ /* 0x000fea0003800000 */
.L_x_59:
[----:B------:R-:W-:Y:S01]  /*2a90*/  @!P2 IMAD R35, R35, R56, R3 ;  /* 0x000000382323a224 */ /* 0x000fe200078e0203 */
[----:B------:R-:W-:Y:S04]  /*2aa0*/  BSSY B1, `(.L_x_61) ;  /* 0x0000006000017945 */ /* 0x000fe80003800000 */
[----:B------:R0:W-:Y:S01]  /*2ab0*/  @!P2 STG.E.U8 desc[UR36][R4.64+0x11], R35 ;  /* 0x000011230400a986 */ /* 0x0001e2000c101124 */
[----:B------:R-:W-:Y:S05]  /*2ac0*/  @P5 BRA `(.L_x_62) ;  /* 0x00000000000c5947 */ /* 0x000fea0003800000 */
[----:B------:R-:W5:Y:S02]  /*2ad0*/  LDG.E.U8 R58, desc[UR36][R8.64+0x18] ;  /* 0x00001824083a7981 */ /* 0x000f64000c1e1100 */
[----:B-----5:R-:W-:-:S05]  /*2ae0*/  PRMT R0, R58, 0x8880, RZ ;  /* 0x000088803a007816 */ /* 0x020fca00000000ff */
[----:B------:R-:W-:-:S07]  /*2af0*/  IMAD R3, R0, R57, RZ ;  /* 0x0000003900037224 */ /* 0x000fce00078e02ff */
.L_x_62:
[----:B------:R-:W-:Y:S05]  /*2b00*/  BSYNC B1 ;  /* 0x0000000000017941 */ /* 0x000fea0003800000 */
.L_x_61:
[----:B---3--:R-:W-:Y:S01]  /*2b10*/  @!P5 IMAD R13, R36, R56, R3 ;  /* 0x00000038240dd224 */ /* 0x008fe200078e0203 */
[----:B------:R-:W-:Y:S04]  /*2b20*/  BSSY B1, `(.L_x_63) ;  /* 0x0000006000017945 */ /* 0x000fe80003800000 */
[----:B------:R3:W-:Y:S01]  /*2b30*/  @!P5 STG.E.U8 desc[UR36][R6.64+0x18], R13 ;  /* 0x0000180d0600d986 */ /* 0x0007e2000c101124 */
[----:B------:R-:W-:Y:S05]  /*2b40*/  @P4 BRA `(.L_x_64) ;  /* 0x00000000000c4947 */ /* 0x000fea0003800000 */
[----:B------:R-:W5:Y:S02]  /*2b50*/  LDG.E.U8 R58, desc[UR36][R8.64+0x19] ;  /* 0x00001924083a7981 */ /* 0x000f64000c1e1100 */
[----:B-----5:R-:W-:-:S05]  /*2b60*/  PRMT R0, R58, 0x8880, RZ ;  /* 0x000088803a007816 */ /* 0x020fca00000000ff */
[----:B------:R-:W-:-:S07]  /*2b70*/  IMAD R3, R0, R57, RZ ;  /* 0x0000003900037224 */ /* 0x000fce00078e02ff */
.L_x_64:
[----:B------:R-:W-:Y:S05]  /*2b80*/  BSYNC B1 ;  /* 0x0000000000017941 */ /* 0x000fea0003800000 */
.L_x_63:
        /* <DEDUP_REMOVED lines=13> */
.L_x_66:
[----:B------:R-:W-:Y:S05]  /*2c60*/  BSYNC B1 ;  /* 0x0000000000017941 */ /* 0x000fea0003800000 */
.L_x_65:
[----:B---3--:R-:W-:Y:S01]  /*2c70*/  @!P1 IMAD R13, R38, R56, R3 ;  /* 0x00000038260d9224 */ /* 0x008fe200078e0203 */
[----:B------:R-:W-:Y:S04]  /*2c80*/  BSSY B1, `(.L_x_67) ;  /* 0x0000006000017945 */ /* 0x000fe80003800000 */
[----:B------:R3:W-:Y:S01]  /*2c90*/  @!P1 STG.E.U8 desc[UR36][R4.64+0x18], R13 ;  /* 0x0000180d04009986 */ /* 0x0007e2000c101124 */
[----:B------:R-:W-:Y:S05]  /*2ca0*/  @P4 BRA `(.L_x_68) ;  /* 0x00000000000c4947 */ /* 0x000fea0003800000 */
[----:B------:R-:W5:Y:S02]  /*2cb0*/  LDG.E.U8 R58, desc[UR36][R10.64+0x19] ;  /* 0x000019240a3a7981 */ /* 0x000f64000c1e1100 */
[----:B-----5:R-:W-:-:S05]  /*2cc0*/  PRMT R0, R58, 0x8880, RZ ;  /* 0x000088803a007816 */ /* 0x020fca00000000ff */
[----:B------:R-:W-:-:S07]  /*2cd0*/  IMAD R3, R0, R57, RZ ;  /* 0x0000003900037224 */ /* 0x000fce00078e02ff */
.L_x_68:
[----:B------:R-:W-:Y:S05]  /*2ce0*/  BSYNC B1 ;  /* 0x0000000000017941 */ /* 0x000fea0003800000 */
.L_x_67:
[----:B------:R-:W-:Y:S01]  /*2cf0*/  @!P4 IMAD R39, R39, R56, R3 ;  /* 0x000000382727c224 */ /* 0x000fe200078e0203 */
[----:B------:R-:W-:Y:S04]  /*2d00*/  BSSY B1, `(.L_x_69) ;  /* 0x0000006000017945 */ /* 0x000fe80003800000 */
[----:B------:R0:W-:Y:S01]  /*2d10*/  @!P4 STG.E.U8 desc[UR36][R4.64+0x19], R39 ;  /* 0x000019270400c986 */ /* 0x0001e2000c101124 */
[----:B------:R-:W-:Y:S05]  /*2d20*/  @P5 BRA `(.L_x_70) ;  /* 0x00000000000c5947 */ /* 0x000fea0003800000 */
[----:B------:R-:W5:Y:S02]  /*2d30*/  LDG.E.U8 R58, desc[UR36][R8.64+0x20] ;  /* 0x00002024083a7981 */ /* 0x000f64000c1e1100 */
[----:B-----5:R-:W-:-:S05]  /*2d40*/  PRMT R0, R58, 0x8880, RZ ;  /* 0x000088803a007816 */ /* 0x020fca00000000ff */
[----:B------:R-:W-:-:S07]  /*2d50*/  IMAD R3, R0, R57, RZ ;  /* 0x0000003900037224 */ /* 0x000fce00078e02ff */
.L_x_70:
[----:B------:R-:W-:Y:S05]  /*2d60*/  BSYNC B1 ;  /* 0x0000000000017941 */ /* 0x000fea0003800000 */
.L_x_69:
[----:B---3--:R-:W-:Y:S01]  /*2d70*/  @!P5 IMAD R13, R40, R56, R3 ;  /* 0x00000038280dd224 */ /* 0x008fe200078e0203 */
[----:B------:R-:W-:Y:S04]  /*2d80*/  BSSY B1, `(.L_x_71) ;  /* 0x0000006000017945 */ /* 0x000fe80003800000 */
[----:B------:R3:W-:Y:S01]  /*2d90*/  @!P5 STG.E.U8 desc[UR36][R6.64+0x20], R13 ;  /* 0x0000200d0600d986 */ /* 0x0007e2000c101124 */
[----:B------:R-:W-:Y:S05]  /*2da0*/  @P0 BRA `(.L_x_72) ;  /* 0x00000000000c0947 */ /* 0x000fea0003800000 */
[----:B------:R-:W5:Y:S02]  /*2db0*/  LDG.E.U8 R58, desc[UR36][R8.64+0x21] ;  /* 0x00002124083a7981 */ /* 0x000f64000c1e1100 */
[----:B-----5:R-:W-:-:S05]  /*2dc0*/  PRMT R0, R58, 0x8880, RZ ;  /* 0x000088803a007816 */ /* 0x020fca00000000ff */
[----:B------:R-:W-:-:S07]  /*2dd0*/  IMAD R3, R0, R57, RZ ;  /* 0x0000003900037224 */ /* 0x000fce00078e02ff */
.L_x_72:
[----:B------:R-:W-:Y:S05]  /*2de0*/  BSYNC B1 ;  /* 0x0000000000017941 */ /* 0x000fea0003800000 */
.L_x_71:
        /* <DEDUP_REMOVED lines=13> */
.L_x_74:
[----:B------:R-:W-:Y:S05]  /*2ec0*/  BSYNC B1 ;  /* 0x0000000000017941 */ /* 0x000fea0003800000 */
.L_x_73:
[----:B---3--:R-:W-:Y:S01]  /*2ed0*/  @!P3 IMAD R13, R42, R56, R3 ;  /* 0x000000382a0db224 */ /* 0x008fe200078e0203 */
[----:B------:R-:W-:Y:S04]  /*2ee0*/  BSSY B1, `(.L_x_75) ;  /* 0x0000006000017945 */ /* 0x000fe80003800000 */
[----:B------:R3:W-:Y:S01]  /*2ef0*/  @!P3 STG.E.U8 desc[UR36][R4.64+0x20], R13 ;  /* 0x0000200d0400b986 */ /* 0x0007e2000c101124 */
[----:B------:R-:W-:Y:S05]  /*2f00*/  @P2 BRA `(.L_x_76) ;  /* 0x00000000000c2947 */ /* 0x000fea0003800000 */
[----:B------:R-:W5:Y:S02]  /*2f10*/  LDG.E.U8 R58, desc[UR36][R10.64+0x21] ;  /* 0x000021240a3a7981 */ /* 0x000f64000c1e1100 */
[----:B-----5:R-:W-:-:S05]  /*2f20*/  PRMT R0, R58, 0x8880, RZ ;  /* 0x000088803a007816 */ /* 0x020fca00000000ff */
[----:B------:R-:W-:-:S07]  /*2f30*/  IMAD R3, R0, R57, RZ ;  /* 0x0000003900037224 */ /* 0x000fce00078e02ff */
.L_x_76:
[----:B------:R-:W-:Y:S05]  /*2f40*/  BSYNC B1 ;  /* 0x0000000000017941 */ /* 0x000fea0003800000 */
.L_x_75:
[----:B------:R-:W-:Y:S01]  /*2f50*/  @!P2 IMAD R43, R43, R56, R3 ;  /* 0x000000382b2ba224 */ /* 0x000fe200078e0203 */
[----:B------:R-:W-:Y:S04]  /*2f60*/  BSSY B1, `(.L_x_77) ;  /* 0x0000006000017945 */ /* 0x000fe80003800000 */
[----:B------:R0:W-:Y:S01]  /*2f70*/  @!P2 STG.E.U8 desc[UR36][R4.64+0x21], R43 ;  /* 0x0000212b0400a986 */ /* 0x0001e2000c101124 */
[----:B------:R-:W-:Y:S05]  /*2f80*/  @P0 BRA `(.L_x_78) ;  /* 0x00000000000c0947 */ /* 0x000fea0003800000 */
[----:B------:R-:W5:Y:S02]  /*2f90*/  LDG.E.U8 R58, desc[UR36][R8.64+0x28] ;  /* 0x00002824083a7981 */ /* 0x000f64000c1e1100 */
[----:B-----5:R-:W-:-:S05]  /*2fa0*/  PRMT R0, R58, 0x8880, RZ ;  /* 0x000088803a007816 */ /* 0x020fca00000000ff */
[----:B------:R-:W-:-:S07]  /*2fb0*/  IMAD R3, R0, R57, RZ ;  /* 0x0000003900037224 */ /* 0x000fce00078e02ff */
.L_x_78:
[----:B------:R-:W-:Y:S05]  /*2fc0*/  BSYNC B1 ;  /* 0x0000000000017941 */ /* 0x000fea0003800000 */
.L_x_77:
[----:B---3--:R-:W-:Y:S01]  /*2fd0*/  @!P0 IMAD R13, R44, R56, R3 ;  /* 0x000000382c0d8224 */ /* 0x008fe200078e0203 */
[----:B------:R-:W-:Y:S04]  /*2fe0*/  BSSY B1, `(.L_x_79) ;  /* 0x0000006000017945 */ /* 0x000fe80003800000 */
[----:B------:R3:W-:Y:S01]  /*2ff0*/  @!P0 STG.E.U8 desc[UR36][R6.64+0x28], R13 ;  /* 0x0000280d06008986 */ /* 0x0007e2000c101124 */
[----:B------:R-:W-:Y:S05]  /*3000*/  @P5 BRA `(.L_x_80) ;  /* 0x00000000000c5947 */ /* 0x000fea0003800000 */
[----:B------:R-:W5:Y:S02]  /*3010*/  LDG.E.U8 R58, desc[UR36][R8.64+0x29] ;  /* 0x00002924083a7981 */ /* 0x000f64000c1e1100 */
[----:B-----5:R-:W-:-:S05]  /*3020*/  PRMT R0, R58, 0x8880, RZ ;  /* 0x000088803a007816 */ /* 0x020fca00000000ff */
[----:B------:R-:W-:-:S07]  /*3030*/  IMAD R3, R0, R57, RZ ;  /* 0x0000003900037224 */ /* 0x000fce00078e02ff */
.L_x_80:
[----:B------:R-:W-:Y:S05]  /*3040*/  BSYNC B1 ;  /* 0x0000000000017941 */ /* 0x000fea0003800000 */
.L_x_79:
        /* <DEDUP_REMOVED lines=13> */
.L_x_82:
[----:B------:R-:W-:Y:S05]  /*3120*/  BSYNC B1 ;  /* 0x0000000000017941 */ /* 0x000fea0003800000 */
.L_x_81:
[----:B---3--:R-:W-:Y:S01]  /*3130*/  @!P4 IMAD R13, R46, R56, R3 ;  /* 0x000000382e0dc224 */ /* 0x008fe200078e0203 */
[----:B------:R-:W-:Y:S04]  /*3140*/  BSSY B1, `(.L_x_83) ;  /* 0x0000006000017945 */ /* 0x000fe80003800000 */
[----:B------:R3:W-:Y:S01]  /*3150*/  @!P4 STG.E.U8 desc[UR36][R4.64+0x28], R13 ;  /* 0x0000280d0400c986 */ /* 0x0007e2000c101124 */
[----:B------:R-:W-:Y:S05]  /*3160*/  @P1 BRA `(.L_x_84) ;  /* 0x00000000000c1947 */ /* 0x000fea0003800000 */
[----:B------:R-:W5:Y:S02]  /*3170*/  LDG.E.U8 R58, desc[UR36][R10.64+0x29] ;  /* 0x000029240a3a7981 */ /* 0x000f64000c1e1100 */
[----:B-----5:R-:W-:-:S05]  /*3180*/  PRMT R0, R58, 0x8880, RZ ;  /* 0x000088803a007816 */ /* 0x020fca00000000ff */
[----:B------:R-:W-:-:S07]  /*3190*/  IMAD R3, R0, R57, RZ ;  /* 0x0000003900037224 */ /* 0x000fce00078e02ff */
.L_x_84:
[----:B------:R-:W-:Y:S05]  /*31a0*/  BSYNC B1 ;  /* 0x0000000000017941 */ /* 0x000fea0003800000 */
.L_x_83:
[----:B------:R-:W-:Y:S01]  /*31b0*/  @!P1 IMAD R47, R47, R56, R3 ;  /* 0x000000382f2f9224 */ /* 0x000fe200078e0203 */
[----:B------:R-:W-:Y:S04]  /*31c0*/  BSSY B1, `(.L_x_85) ;  /* 0x0000006000017945 */ /* 0x000fe80003800000 */
[----:B------:R0:W-:Y:S01]  /*31d0*/  @!P1 STG.E.U8 desc[UR36][R4.64+0x29], R47 ;  /* 0x0000292f04009986 */ /* 0x0001e2000c101124 */
[----:B------:R-:W-:Y:S05]  /*31e0*/  @P3 BRA `(.L_x_86) ;  /* 0x00000000000c3947 */ /* 0x000fea0003800000 */
[----:B------:R-:W5:Y:S02]  /*31f0*/  LDG.E.U8 R58, desc[UR36][R8.64+0x30] ;  /* 0x00003024083a7981 */ /* 0x000f64000c1e1100 */
[----:B-----5:R-:W-:-:S05]  /*3200*/  PRMT R0, R58, 0x8880, RZ ;  /* 0x000088803a007816 */ /* 0x020fca00000000ff */
[----:B------:R-:W-:-:S07]  /*3210*/  IMAD R3, R0, R57, RZ ;  /* 0x0000003900037224 */ /* 0x000fce00078e02ff */
.L_x_86:
[----:B------:R-:W-:Y:S05]  /*3220*/  BSYNC B1 ;  /* 0x0000000000017941 */ /* 0x000fea0003800000 */
.L_x_85:
[----:B---3--:R-:W-:Y:S01]  /*3230*/  @!P3 IMAD R13, R48, R56, R3 ;  /* 0x00000038300db224 */ /* 0x008fe200078e0203 */
[----:B------:R-:W-:Y:S04]  /*3240*/  BSSY B1, `(.L_x_87) ;  /* 0x0000006000017945 */ /* 0x000fe80003800000 */
[----:B------:R3:W-:Y:S01]  /*3250*/  @!P3 STG.E.U8 desc[UR36][R6.64+0x30], R13 ;  /* 0x0000300d0600b986 */ /* 0x0007e2000c101124 */
[----:B------:R-:W-:Y:S05]  /*3260*/  @P5 BRA `(.L_x_88) ;  /* 0x00000000000c5947 */ /* 0x000fea0003800000 */
[----:B------:R-:W5:Y:S02]  /*3270*/  LDG.E.U8 R58, desc[UR36][R8.64+0x31] ;  /* 0x00003124083a7981 */ /* 0x000f64000c1e1100 */
[----:B-----5:R-:W-:-:S05]  /*3280*/  PRMT R0, R58, 0x8880, RZ ;  /* 0x000088803a007816 */ /* 0x020fca00000000ff */
[----:B------:R-:W-:-:S07]  /*3290*/  IMAD R3, R0, R57, RZ ;  /* 0x0000003900037224 */ /* 0x000fce00078e02ff */
.L_x_88:
[----:B------:R-:W-:Y:S05]  /*32a0*/  BSYNC B1 ;  /* 0x0000000000017941 */ /* 0x000fea0003800000 */
.L_x_87:
        /* <DEDUP_REMOVED lines=9> */
[----:B------:R-:W-:Y:S01]  /*3340*/  ISETP.LT.OR P3, PT, R20, 0x9, !P3 ;  /* 0x000000091400780c */ /* 0x000fe20005f61670 */
[----:B------:R-:W-:-:S12]  /*3350*/  @P2 BRA `(.L_x_90) ;  /* 0x00000000000c2947 */ /* 0x000fd80003800000 */
[----:B------:R-:W5:Y:S02]  /*3360*/  LDG.E.U8 R58, desc[UR36][R10.64+0x30] ;  /* 0x000030240a3a7981 */ /* 0x000f64000c1e1100 */
[----:B-----5:R-:W-:-:S05]  /*3370*/  PRMT R0, R58, 0x8880, RZ ;  /* 0x000088803a007816 */ /* 0x020fca00000000ff */
[----:B------:R-:W-:-:S07]  /*3380*/  IMAD R3, R0, R57, RZ ;  /* 0x0000003900037224 */ /* 0x000fce00078e02ff */
.L_x_90:
[----:B------:R-:W-:Y:S05]  /*3390*/  BSYNC B1 ;  /* 0x0000000000017941 */ /* 0x000fea0003800000 */
.L_x_89:
[----:B---3--:R-:W-:Y:S01]  /*33a0*/  @!P2 IMAD R13, R50, R56, R3 ;  /* 0x00000038320da224 */ /* 0x008fe200078e0203 */
[----:B------:R-:W-:Y:S04]  /*33b0*/  BSSY B1, `(.L_x_91) ;  /* 0x0000006000017945 */ /* 0x000fe80003800000 */
[----:B------:R3:W-:Y:S01]  /*33c0*/  @!P2 STG.E.U8 desc[UR36][R4.64+0x30], R13 ;  /* 0x0000300d0400a986 */ /* 0x0007e2000c101124 */
[----:B------:R-:W-:Y:S05]  /*33d0*/  @P0 BRA `(.L_x_92) ;  /* 0x00000000000c0947 */ /* 0x000fea0003800000 */
[----:B------:R-:W5:Y:S02]  /*33e0*/  LDG.E.U8 R58, desc[UR36][R10.64+0x31] ;  /* 0x000031240a3a7981 */ /* 0x000f64000c1e1100 */
[----:B-----5:R-:W-:-:S05]  /*33f0*/  PRMT R0, R58, 0x8880, RZ ;  /* 0x000088803a007816 */ /* 0x020fca00000000ff */
[----:B------:R-:W-:-:S07]  /*3400*/  IMAD R3, R0, R57, RZ ;  /* 0x0000003900037224 */ /* 0x000fce00078e02ff */
.L_x_92:
[----:B------:R-:W-:Y:S05]  /*3410*/  BSYNC B1 ;  /* 0x0000000000017941 */ /* 0x000fea0003800000 */
.L_x_91:
[----:B------:R-:W-:Y:S01]  /*3420*/  @!P0 IMAD R51, R51, R56, R3 ;  /* 0x0000003833338224 */ /* 0x000fe200078e0203 */
[----:B------:R-:W-:Y:S04]  /*3430*/  BSSY B1, `(.L_x_93) ;  /* 0x0000006000017945 */ /* 0x000fe80003800000 */
[----:B------:R0:W-:Y:S01]  /*3440*/  @!P0 STG.E.U8 desc[UR36][R4.64+0x31], R51 ;  /* 0x0000313304008986 */ /* 0x0001e2000c101124 */
[----:B------:R-:W-:Y:S05]  /*3450*/  @P5 BRA `(.L_x_94) ;  /* 0x00000000000c5947 */ /* 0x000fea0003800000 */
[----:B------:R-:W5:Y:S02]  /*3460*/  LDG.E.U8 R58, desc[UR36][R8.64+0x38] ;  /* 0x00003824083a7981 */ /* 0x000f64000c1e1100 */
[----:B-----5:R-:W-:-:S05]  /*3470*/  PRMT R0, R58, 0x8880, RZ ;  /* 0x000088803a007816 */ /* 0x020fca00000000ff */
[----:B------:R-:W-:-:S07]  /*3480*/  IMAD R3, R0, R57, RZ ;  /* 0x0000003900037224 */ /* 0x000fce00078e02ff */
.L_x_94:
[----:B------:R-:W-:Y:S05]  /*3490*/  BSYNC B1 ;  /* 0x0000000000017941 */ /* 0x000fea0003800000 */
.L_x_93:
[----:B---3--:R-:W-:Y:S01]  /*34a0*/  @!P5 IMAD R13, R52, R56, R3 ;  /* 0x00000038340dd224 */ /* 0x008fe200078e0203 */
[----:B------:R-:W-:Y:S04]  /*34b0*/  BSSY B1, `(.L_x_95) ;  /* 0x0000006000017945 */ /* 0x000fe80003800000 */
[----:B------:R3:W-:Y:S01]  /*34c0*/  @!P5 STG.E.U8 desc[UR36][R6.64+0x38], R13 ;  /* 0x0000380d0600d986 */ /* 0x0007e2000c101124 */
[----:B------:R-:W-:Y:S05]  /*34d0*/  @P4 BRA `(.L_x_96) ;  /* 0x00000000000c4947 */ /* 0x000fea0003800000 */
[----:B------:R-:W5:Y:S02]  /*34e0*/  LDG.E.U8 R58, desc[UR36][R8.64+0x39] ;  /* 0x00003924083a7981 */ /* 0x000f64000c1e1100 */
[----:B-----5:R-:W-:-:S05]  /*34f0*/  PRMT R0, R58, 0x8880, RZ ;  /* 0x000088803a007816 */ /* 0x020fca00000000ff */
[----:B------:R-:W-:-:S07]  /*3500*/  IMAD R3, R0, R57, RZ ;  /* 0x0000003900037224 */ /* 0x000fce00078e02ff */
.L_x_96:
[----:B------:R-:W-:Y:S05]  /*3510*/  BSYNC B1 ;  /* 0x0000000000017941 */ /* 0x000fea0003800000 */
.L_x_95:
[----:B------:R-:W-:Y:S01]  /*3520*/  @!P4 IMAD R53, R53, R56, R3 ;  /* 0x000000383535c224 */ /* 0x000fe200078e0203 */
[----:B------:R-:W-:Y:S04]  /*3530*/  BSSY B1, `(.L_x_97) ;  /* 0x0000006000017945 */ /* 0x000fe80003800000 */
[----:B------:R0:W-:Y:S01]  /*3540*/  @!P4 STG.E.U8 desc[UR36][R6.64+0x39], R53 ;  /* 0x000039350600c986 */ /* 0x0001e2000c101124 */
[----:B------:R-:W-:Y:S05]  /*3550*/  @P3 BRA `(.L_x_98) ;  /* 0x00000000000c3947 */ /* 0x000fea0003800000 */
[----:B------:R-:W5:Y:S02]  /*3560*/  LDG.E.U8 R58, desc[UR36][R10.64+0x38] ;  /* 0x000038240a3a7981 */ /* 0x000f64000c1e1100 */
[----:B-----5:R-:W-:-:S05]  /*3570*/  PRMT R0, R58, 0x8880, RZ ;  /* 0x000088803a007816 */ /* 0x020fca00000000ff */
[----:B------:R-:W-:-:S07]  /*3580*/  IMAD R3, R0, R57, RZ ;  /* 0x0000003900037224 */ /* 0x000fce00078e02ff */
.L_x_98:
[----:B------:R-:W-:Y:S05]  /*3590*/  BSYNC B1 ;  /* 0x0000000000017941 */ /* 0x000fea0003800000 */
.L_x_97:
[----:B0123--:R-:W-:Y:S01]  /*35a0*/  @!P3 IMAD R7, R54, R56, R3 ;  /* 0x000000383607b224 */ /* 0x00ffe200078e0203 */
[----:B------:R-:W-:Y:S01]  /*35b0*/  ISETP.LT.OR P1, PT, R20, 0x9, !P1 ;  /* 0x000000091400780c */ /* 0x000fe20004f21670 */
[----:B------:R-:W-:Y:S03]  /*35c0*/  BSSY B1, `(.L_x_99) ;  /* 0x0000006000017945 */ /* 0x000fe60003800000 */
[----:B------:R0:W-:Y:S09]  /*35d0*/  @!P3 STG.E.U8 desc[UR36][R4.64+0x38], R7 ;  /* 0x000038070400b986 */ /* 0x0001f2000c101124 */
[----:B------:R-:W-:Y:S05]  /*35e0*/  @P1 BRA `(.L_x_100) ;  /* 0x00000000000c1947 */ /* 0x000fea0003800000 */
[----:B------:R-:W2:Y:S02]  /*35f0*/  LDG.E.U8 R58, desc[UR36][R10.64+0x39] ;  /* 0x000039240a3a7981 */ /* 0x000ea4000c1e1100 */
[----:B--2---:R-:W-:-:S05]  /*3600*/  PRMT R0, R58, 0x8880, RZ ;  /* 0x000088803a007816 */ /* 0x004fca00000000ff */
[----:B------:R-:W-:-:S07]  /*3610*/  IMAD R3, R0, R57, RZ ;  /* 0x0000003900037224 */ /* 0x000fce00078e02ff */
.L_x_100:
[----:B------:R-:W-:Y:S05]  /*3620*/  BSYNC B1 ;  /* 0x0000000000017941 */ /* 0x000fea0003800000 */
.L_x_99:
[----:B------:R-:W-:Y:S01]  /*3630*/  IMAD R3, R55, R56, R3 ;  /* 0x0000003837037224 */ /* 0x000fe200078e0203 */
[----:B------:R-:W-:Y:S06]  /*3640*/  @P1 BRA `(.L_x_101) ;  /* 0x0000000400c81947 */ /* 0x000fec0003800000 */
[----:B------:R1:W-:Y:S01]  /*3650*/  STG.E.U8 desc[UR36][R4.64+0x39], R3 ;  /* 0x0000390304007986 */ /* 0x0003e2000c101124 */
[----:B------:R-:W-:Y:S05]  /*3660*/  BRA `(.L_x_101) ;  /* 0x0000000400c07947 */ /* 0x000fea0003800000 */
.L_x_36:
[C---:B------:R-:W-:Y:S02]  /*3670*/  ISETP.GE.AND P1, PT, R60.reuse, 0x1, PT ;  /* 0x000000013c00780c */ /* 0x040fe40003f26270 */
[----:B------:R-:W-:Y:S02]  /*3680*/  ISETP.GE.AND P0, PT, R60, 0x2, PT ;  /* 0x000000023c00780c */ /* 0x000fe40003f06270 */
[C---:B------:R-:W-:Y:S02]  /*3690*/  ISETP.LT.OR P4, PT, R20.reuse, 0x1, !P1 ;  /* 0x000000011400780c */ /* 0x040fe40004f81670 */
[C---:B------:R-:W-:Y:S02]  /*36a0*/  ISETP.LT.OR P5, PT, R20.reuse, 0x1, !P0 ;  /* 0x000000011400780c */ /* 0x040fe400047a1670 */
[C---:B------:R-:W-:Y:S02]  /*36b0*/  ISETP.LT.OR P1, PT, R20.reuse, 0x9, !P1 ;  /* 0x000000091400780c */ /* 0x040fe40004f21670 */
[----:B------:R-:W-:-:S02]  /*36c0*/  ISETP.LT.OR P0, PT, R20, 0x9, !P0 ;  /* 0x000000091400780c */ /* 0x000fc40004701670 */
[C---:B------:R-:W-:Y:S02]  /*36d0*/  ISETP.GE.AND P3, PT, R60.reuse, 0x9, PT ;  /* 0x000000093c00780c */ /* 0x040fe40003f66270 */
[----:B------:R-:W-:-:S03]  /*36e0*/  ISETP.GE.AND P2, PT, R60, 0xa, PT ;  /* 0x0000000a3c00780c */ /* 0x000fc60003f46270 */
[-C--:B------:R-:W-:Y:S02]  /*36f0*/  @!P4 IMAD R3, R24, R56.reuse, RZ ;  /* 0x000000381803c224 */ /* 0x080fe400078e02ff */
[-C--:B------:R-:W-:Y:S02]  /*3700*/  @!P5 IMAD R25, R25, R56.reuse, RZ ;  /* 0x000000381919d224 */ /* 0x080fe400078e02ff */
[-C--:B------:R-:W-:Y:S01]  /*3710*/  @!P1 IMAD R9, R26, R56.reuse, RZ ;  /* 0x000000381a099224 */ /* 0x080fe200078e02ff */
[----:B------:R0:W-:Y:S01]  /*3720*/  @!P4 STG.E.U8 desc[UR36][R6.64], R3 ;  /* 0x000000030600c986 */ /* 0x0001e2000c101124 */
[C---:B------:R-:W-:Y:S01]  /*3730*/  ISETP.LT.OR P4, PT, R20.reuse, 0x1, !P3 ;  /* 0x000000011400780c */ /* 0x040fe20005f81670 */
[----:B------:R-:W-:Y:S02]  /*3740*/  @!P0 IMAD R27, R27, R56, RZ ;  /* 0x000000381b1b8224 */ /* 0x000fe400078e02ff */
[----:B------:R-:W-:Y:S01]  /*3750*/  @!P5 STG.E.U8 desc[UR36][R6.64+0x1], R25 ;  /* 0x000001190600d986 */ /* 0x000fe2000c101124 */
[----:B------:R-:W-:-:S02]  /*3760*/  ISETP.LT.OR P5, PT, R20, 0x1, !P2 ;  /* 0x000000011400780c */ /* 0x000fc400057a1670 */
[C---:B------:R-:W-:Y:S01]  /*3770*/  ISETP.LT.OR P2, PT, R20.reuse, 0x9, !P2 ;  /* 0x000000091400780c */ /* 0x040fe20005741670 */
[----:B------:R1:W-:Y:S01]  /*3780*/  @!P1 STG.E.U8 desc[UR36][R4.64], R9 ;  /* 0x0000000904009986 */ /* 0x0003e2000c101124 */
[----:B------:R-:W-:Y:S02]  /*3790*/  ISETP.LT.OR P1, PT, R20, 0x9, !P3 ;  /* 0x000000091400780c */ /* 0x000fe40005f21670 */
[C---:B------:R-:W-:Y:S01]  /*37a0*/  ISETP.GE.AND P3, PT, R60.reuse, 0x11, PT ;  /* 0x000000113c00780c */ /* 0x040fe20003f66270 */
[----:B------:R-:W-:Y:S01]  /*37b0*/  @!P0 STG.E.U8 desc[UR36][R4.64+0x1], R27 ;  /* 0x0000011b04008986 */ /* 0x000fe2000c101124 */
[----:B------:R-:W-:Y:S01]  /*37c0*/  ISETP.GE.AND P0, PT, R60, 0x12, PT ;  /* 0x000000123c00780c */ /* 0x000fe20003f06270 */
[----:B------:R-:W-:-:S04]  /*37d0*/  @!P4 IMAD R11, R28, R56, RZ ;  /* 0x000000381c0bc224 */ /* 0x000fc800078e02ff */
[-C--:B------:R-:W-:Y:S01]  /*37e0*/  @!P5 IMAD R29, R29, R56.reuse, RZ ;  /* 0x000000381d1dd224 */ /* 0x080fe200078e02ff */
[----:B------:R-:W-:Y:S01]  /*37f0*/  @!P4 STG.E.U8 desc[UR36][R6.64+0x8], R11 ;  /* 0x0000080b0600c986 */ /* 0x000fe2000c101124 */
[C---:B------:R-:W-:Y:S01]  /*3800*/  ISETP.LT.OR P4, PT, R20.reuse, 0x1, !P3 ;  /* 0x000000011400780c */ /* 0x040fe20005f81670 */
[-C--:B------:R-:W-:Y:S02]  /*3810*/  @!P2 IMAD R31, R31, R56.reuse, RZ ;  /* 0x000000381f1fa224 */ /* 0x080fe400078e02ff */
[----:B------:R-:W-:Y:S01]  /*3820*/  @!P5 STG.E.U8 desc[UR36][R6.64+0x9], R29 ;  /* 0x0000091d0600d986 */ /* 0x000fe2000c101124 */
[----:B------:R-:W-:Y:S01]  /*3830*/  ISETP.LT.OR P5, PT, R20, 0x1, !P0 ;  /* 0x000000011400780c */ /* 0x000fe200047a1670 */
[----:B0-----:R-:W-:Y:S01]  /*3840*/  @!P1 IMAD R3, R30, R56, RZ ;  /* 0x000000381e039224 */ /* 0x001fe200078e02ff */
[----:B------:R-:W-:Y:S01]  /*3850*/  ISETP.LT.OR P0, PT, R20, 0x9, !P0 ;  /* 0x000000091400780c */ /* 0x000fe20004701670 */
[----:B------:R-:W-:Y:S01]  /*3860*/  @!P2 STG.E.U8 desc[UR36][R4.64+0x9], R31 ;  /* 0x0000091f0400a986 */ /* 0x000fe2000c101124 */
[----:B------:R-:W-:-:S03]  /*3870*/  ISETP.GE.AND P2, PT, R60, 0x19, PT ;  /* 0x000000193c00780c */ /* 0x000fc60003f46270 */
[----:B------:R0:W-:Y:S01]  /*3880*/  @!P1 STG.E.U8 desc[UR36][R4.64+0x8], R3 ;  /* 0x0000080304009986 */ /* 0x0001e2000c101124 */
[----:B------:R-:W-:Y:S01]  /*3890*/  ISETP.LT.OR P1, PT, R20, 0x9, !P3 ;  /* 0x000000091400780c */ /* 0x000fe20005f21670 */
[----:B-1----:R-:W-:Y:S01]  /*38a0*/  @!P4 IMAD R9, R32, R56, RZ ;  /* 0x000000382009c224 */ /* 0x002fe200078e02ff */
[----:B------:R-:W-:-:S03]  /*38b0*/  ISETP.GE.AND P3, PT, R60, 0x1a, PT ;  /* 0x0000001a3c00780c */ /* 0x000fc60003f66270 */
[-C--:B------:R-:W-:Y:S01]  /*38c0*/  @!P5 IMAD R33, R33, R56.reuse, RZ ;  /* 0x000000382121d224 */ /* 0x080fe200078e02ff */
[----:B------:R-:W-:Y:S01]  /*38d0*/  @!P4 STG.E.U8 desc[UR36][R6.64+0x10], R9 ;  /* 0x000010090600c986 */ /* 0x000fe2000c101124 */
[C---:B------:R-:W-:Y:S01]  /*38e0*/  ISETP.LT.OR P4, PT, R20.reuse, 0x1, !P3 ;  /* 0x000000011400780c */ /* 0x040fe20005f81670 */
[-C--:B------:R-:W-:Y:S01]  /*38f0*/  @!P0 IMAD R35, R35, R56.reuse, RZ ;  /* 0x0000003823238224 */ /* 0x080fe200078e02ff */
[C---:B------:R-:W-:Y:S01]  /*3900*/  ISETP.LT.OR P3, PT, R20.reuse, 0x9, !P3 ;  /* 0x000000091400780c */ /* 0x040fe20005f61670 */
[----:B------:R-:W-:Y:S01]  /*3910*/  @!P5 STG.E.U8 desc[UR36][R6.64+0x11], R33 ;  /* 0x000011210600d986 */ /* 0x000fe2000c101124 */
[----:B------:R-:W-:Y:S02]  /*3920*/  ISETP.LT.OR P5, PT, R20, 0x1, !P2 ;  /* 0x000000011400780c */ /* 0x000fe400057a1670 */
[----:B0-----:R-:W-:Y:S01]  /*3930*/  @!P1 IMAD R3, R34, R56, RZ ;  /* 0x0000003822039224 */ /* 0x001fe200078e02ff */
[----:B------:R-:W-:Y:S01]  /*3940*/  @!P0 STG.E.U8 desc[UR36][R4.64+0x11], R35 ;  /* 0x0000112304008986 */ /* 0x000fe2000c101124 */
[----:B------:R-:W-:-:S02]  /*3950*/  ISETP.LT.OR P2, PT, R20, 0x9, !P2 ;  /* 0x000000091400780c */ /* 0x000fc40005741670 */
[C---:B------:R-:W-:Y:S01]  /*3960*/  ISETP.GE.AND P0, PT, R60.reuse, 0x21, PT ;  /* 0x000000213c00780c */ /* 0x040fe20003f06270 */
[----:B------:R0:W-:Y:S01]  /*3970*/  @!P1 STG.E.U8 desc[UR36][R4.64+0x10], R3 ;  /* 0x0000100304009986 */ /* 0x0001e2000c101124 */
[----:B------:R-:W-:Y:S01]  /*3980*/  ISETP.GE.AND P1, PT, R60, 0x22, PT ;  /* 0x000000223c00780c */ /* 0x000fe20003f26270 */
[-C--:B------:R-:W-:Y:S02]  /*3990*/  @!P4 IMAD R37, R37, R56.reuse, RZ ;  /* 0x000000382525c224 */ /* 0x080fe400078e02ff */
[-C--:B------:R-:W-:Y:S02]  /*39a0*/  @!P3 IMAD R39, R39, R56.reuse, RZ ;  /* 0x000000382727b224 */ /* 0x080fe400078e02ff */
[-C--:B------:R-:W-:Y:S01]  /*39b0*/  @!P5 IMAD R11, R36, R56.reuse, RZ ;  /* 0x00000038240bd224 */ /* 0x080fe200078e02ff */
[----:B------:R-:W-:Y:S01]  /*39c0*/  @!P4 STG.E.U8 desc[UR36][R6.64+0x19], R37 ;  /* 0x000019250600c986 */ /* 0x000fe2000c101124 */
[C---:B------:R-:W-:Y:S02]  /*39d0*/  ISETP.LT.OR P4, PT, R20.reuse, 0x1, !P0 ;  /* 0x000000011400780c */ /* 0x040fe40004781670 */
[C---:B------:R-:W-:Y:S01]  /*39e0*/  ISETP.LT.OR P0, PT, R20.reuse, 0x9, !P0 ;  /* 0x000000091400780c */ /* 0x040fe20004701670 */
[----:B------:R-:W-:Y:S01]  /*39f0*/  @!P5 STG.E.U8 desc[UR36][R6.64+0x18], R11 ;  /* 0x0000180b0600d986 */ /* 0x000fe2000c101124 */
[----:B------:R-:W-:Y:S01]  /*3a00*/  ISETP.LT.OR P5, PT, R20, 0x1, !P1 ;  /* 0x000000011400780c */ /* 0x000fe20004fa1670 */
[----:B0-----:R-:W-:Y:S01]  /*3a10*/  @!P2 IMAD R3, R38, R56, RZ ;  /* 0x000000382603a224 */ /* 0x001fe200078e02ff */
[----:B------:R-:W-:Y:S01]  /*3a20*/  ISETP.LT.OR P1, PT, R20, 0x9, !P1 ;  /* 0x000000091400780c */ /* 0x000fe20004f21670 */
[----:B------:R-:W-:Y:S01]  /*3a30*/  @!P3 STG.E.U8 desc[UR36][R4.64+0x19], R39 ;  /* 0x000019270400b986 */ /* 0x000fe2000c101124 */
[----:B------:R-:W-:-:S03]  /*3a40*/  ISETP.GE.AND P3, PT, R60, 0x29, PT ;  /* 0x000000293c00780c */ /* 0x000fc60003f66270 */
[----:B------:R0:W-:Y:S01]  /*3a50*/  @!P2 STG.E.U8 desc[UR36][R4.64+0x18], R3 ;  /* 0x000018030400a986 */ /* 0x0001e2000c101124 */
[----:B------:R-:W-:Y:S01]  /*3a60*/  ISETP.GE.AND P2, PT, R60, 0x2a, PT ;  /* 0x0000002a3c00780c */ /* 0x000fe20003f46270 */
[----:B------:R-:W-:-:S04]  /*3a70*/  @!P4 IMAD R9, R40, R56, RZ ;  /* 0x000000382809c224 */ /* 0x000fc800078e02ff */
[-C--:B------:R-:W-:Y:S01]  /*3a80*/  @!P5 IMAD R41, R41, R56.reuse, RZ ;  /* 0x000000382929d224 */ /* 0x080fe200078e02ff */
[----:B------:R-:W-:Y:S01]  /*3a90*/  @!P4 STG.E.U8 desc[UR36][R6.64+0x20], R9 ;  /* 0x000020090600c986 */ /* 0x000fe2000c101124 */
[C---:B------:R-:W-:Y:S01]  /*3aa0*/  ISETP.LT.OR P4, PT, R20.reuse, 0x1, !P3 ;  /* 0x000000011400780c */ /* 0x040fe20005f81670 */
[-C--:B------:R-:W-:Y:S01]  /*3ab0*/  @!P1 IMAD R43, R43, R56.reuse, RZ ;  /* 0x000000382b2b9224 */ /* 0x080fe200078e02ff */
        /* <DEDUP_REMOVED lines=25> */
[----:B------:R1:W-:Y:S01]  /*3c50*/  @!P4 STG.E.U8 desc[UR36][R6.64+0x30], R9 ;  /* 0x000030090600c986 */ /* 0x0003e2000c101124 */
[C---:B------:R-:W-:Y:S01]  /*3c60*/  ISETP.LT.OR P4, PT, R20.reuse, 0x1, !P2 ;  /* 0x000000011400780c */ /* 0x040fe20005781670 */
[-C--:B------:R-:W-:Y:S01]  /*3c70*/  @!P0 IMAD R51, R51, R56.reuse, RZ ;  /* 0x0000003833338224 */ /* 0x080fe200078e02ff */
[C---:B------:R-:W-:Y:S01]  /*3c80*/  ISETP.LT.OR P2, PT, R20.reuse, 0x9, !P2 ;  /* 0x000000091400780c */ /* 0x040fe20005741670 */
[----:B------:R2:W-:Y:S01]  /*3c90*/  @!P5 STG.E.U8 desc[UR36][R6.64+0x31], R49 ;  /* 0x000031310600d986 */ /* 0x0005e2000c101124 */
[----:B------:R-:W-:Y:S01]  /*3ca0*/  ISETP.LT.OR P5, PT, R20, 0x1, !P3 ;  /* 0x000000011400780c */ /* 0x000fe20005fa1670 */
[-C--:B0-----:R-:W-:Y:S01]  /*3cb0*/  @!P1 IMAD R3, R50, R56.reuse, RZ ;  /* 0x0000003832039224 */ /* 0x081fe200078e02ff */
[----:B------:R-:W-:Y:S01]  /*3cc0*/  ISETP.LT.OR P3, PT, R20, 0x9, !P3 ;  /* 0x000000091400780c */ /* 0x000fe20005f61670 */
[----:B------:R2:W-:Y:S04]  /*3cd0*/  @!P0 STG.E.U8 desc[UR36][R4.64+0x31], R51 ;  /* 0x0000313304008986 */ /* 0x0005e8000c101124 */
[----:B------:R2:W-:Y:S02]  /*3ce0*/  @!P1 STG.E.U8 desc[UR36][R4.64+0x30], R3 ;  /* 0x0000300304009986 */ /* 0x0005e4000c101124 */
[----:B------:R-:W-:-:S02]  /*3cf0*/  @!P4 IMAD R11, R52, R56, RZ ;  /* 0x00000038340bc224 */ /* 0x000fc400078e02ff */
[-C--:B-1----:R-:W-:Y:S02]  /*3d00*/  @!P2 IMAD R9, R54, R56.reuse, RZ ;  /* 0x000000383609a224 */ /* 0x082fe400078e02ff */
[-C--:B------:R-:W-:Y:S01]  /*3d10*/  @!P5 IMAD R53, R53, R56.reuse, RZ ;  /* 0x000000383535d224 */ /* 0x080fe200078e02ff */
[----:B------:R2:W-:Y:S01]  /*3d20*/  @!P4 STG.E.U8 desc[UR36][R6.64+0x38], R11 ;  /* 0x0000380b0600c986 */ /* 0x0005e2000c101124 */
[----:B------:R-:W-:-:S03]  /*3d30*/  @!P3 IMAD R55, R55, R56, RZ ;  /* 0x000000383737b224 */ /* 0x000fc600078e02ff */
[----:B------:R2:W-:Y:S04]  /*3d40*/  @!P5 STG.E.U8 desc[UR36][R6.64+0x39], R53 ;  /* 0x000039350600d986 */ /* 0x0005e8000c101124 */
[----:B------:R2:W-:Y:S04]  /*3d50*/  @!P2 STG.E.U8 desc[UR36][R4.64+0x38], R9 ;  /* 0x000038090400a986 */ /* 0x0005e8000c101124 */
[----:B------:R2:W-:Y:S02]  /*3d60*/  @!P3 STG.E.U8 desc[UR36][R4.64+0x39], R55 ;  /* 0x000039370400b986 */ /* 0x0005e4000c101124 */
.L_x_101:
[----:B------:R-:W-:Y:S05]  /*3d70*/  BSYNC B0 ;  /* 0x0000000000007941 */ /* 0x000fea0003800000 */
.L_x_35:
[----:B------:R-:W-:Y:S01]  /*3d80*/  ULDC UR4, c[0x0][0xc] ;  /* 0x0000030000047ab9 */ /* 0x000fe20000000800 */
[----:B------:R-:W-:Y:S01]  /*3d90*/  ULDC UR5, c[0x0][0x10] ;  /* 0x0000040000057ab9 */ /* 0x000fe20000000800 */
[----:B-12---:R-:W1:Y:S01]  /*3da0*/  LDC R3, c[0x0][0x14] ;  /* 0x00000500ff037b82 */ /* 0x006e620000000800 */
[----:B------:R-:W-:Y:S01]  /*3db0*/  UIMAD.WIDE.U32 UR4, UR4, UR5, URZ ;  /* 0x00000005040472a5 */ /* 0x000fe2000f8e003f */
[----:B------:R-:W-:Y:S01]  /*3dc0*/  PRMT R0, RZ, 0x7610, R0 ;  /* 0x00007610ff007816 */ /* 0x000fe20000000000 */
[----:B------:R-:W-:Y:S02]  /*3dd0*/  IMAD.MOV.U32 R60, RZ, RZ, -0x1 ;  /* 0xffffffffff3c7424 */ /* 0x000fe400078e00ff */
[----:B------:R-:W-:Y:S02]  /*3de0*/  IMAD.MOV.U32 R61, RZ, RZ, -0x1 ;  /* 0xffffffffff3d7424 */ /* 0x000fe400078e00ff */
[----:B-1----:R-:W-:-:S04]  /*3df0*/  IMAD.WIDE.U32 R16, R3, UR4, R16 ;  /* 0x0000000403107c25 */ /* 0x002fc8000f8e0010 */
[----:B------:R-:W-:Y:S01]  /*3e00*/  IMAD R3, R3, UR5, RZ ;  /* 0x0000000503037c24 */ /* 0x000fe2000f8e02ff */
[----:B------:R-:W-:Y:S02]  /*3e10*/  ULDC.64 UR4, c[0x0][0x650] ;  /* 0x0001940000047ab9 */ /* 0x000fe40000000a00 */
[----:B------:R-:W-:Y:S01]  /*3e20*/  ISETP.GE.U32.AND P0, PT, R16, UR4, PT ;  /* 0x0000000410007c0c */ /* 0x000fe2000bf06070 */
[----:B------:R-:W-:-:S05]  /*3e30*/  IMAD.IADD R17, R17, 0x1, R3 ;  /* 0x0000000111117824 */ /* 0x000fca00078e0203 */
[----:B------:R-:W-:-:S13]  /*3e40*/  ISETP.GE.U32.AND.EX P0, PT, R17, UR5, PT, P0 ;  /* 0x0000000511007c0c */ /* 0x000fda000bf06100 */
[----:B------:R-:W-:Y:S05]  /*3e50*/  @P0 BRA `(.L_x_102) ;  /* 0x0000000400640947 */ /* 0x000fea0003800000 */
[----:B------:R-:W1:Y:S01]  /*3e60*/  S2R R12, SR_CTAID.X ;  /* 0x00000000000c7919 */ /* 0x000e620000002500 */
[----:B------:R-:W2:Y:S01]  /*3e70*/  LDC.64 R10, c[0x0][0x628] ;  /* 0x00018a00ff0a7b82 */ /* 0x000ea20000000a00 */
[----:B------:R-:W-:Y:S01]  /*3e80*/  ULDC UR4, c[0x0][0x150] ;  /* 0x0000540000047ab9 */ /* 0x000fe20000000800 */
[----:B------:R-:W-:Y:S01]  /*3e90*/  IMAD.MOV.U32 R8, RZ, RZ, R16 ;  /* 0x000000ffff087224 */ /* 0x000fe200078e0010 */
[----:B------:R-:W3:Y:S01]  /*3ea0*/  S2R R24, SR_CTAID.Y ;  /* 0x0000000000187919 */ /* 0x000ee20000002600 */
[----:B------:R-:W-:-:S04]  /*3eb0*/  IMAD.MOV.U32 R9, RZ, RZ, R17 ;  /* 0x000000ffff097224 */ /* 0x000fc800078e0011 */
[----:B------:R-:W0:Y:S08]  /*3ec0*/  LDC R21, c[0x0][0x144] ;  /* 0x00005100ff157b82 */ /* 0x000e300000000800 */
[----:B------:R-:W0:Y:S08]  /*3ed0*/  LDC R0, c[0x0][0x630] ;  /* 0x00018c00ff007b82 */ /* 0x000e300000000800 */
[----:B------:R-:W0:Y:S01]  /*3ee0*/  LDC.64 R14, c[0x0][0x620] ;  /* 0x00018800ff0e7b82 */ /* 0x000e220000000a00 */
[----:B--2---:R-:W-:-:S04]  /*3ef0*/  ISETP.NE.U32.AND P0, PT, R10, RZ, PT ;  /* 0x000000ff0a00720c */ /* 0x004fc80003f05070 */
[----:B------:R-:W-:Y:S02]  /*3f00*/  ISETP.NE.AND.EX P0, PT, R11, RZ, PT, P0 ;  /* 0x000000ff0b00720c */ /* 0x000fe40003f05300 */
[----:B-1----:R-:W-:-:S05]  /*3f10*/  I2FP.F32.U32 R3, R12 ;  /* 0x0000000c00037245 */ /* 0x002fca0000201000 */
[----:B------:R-:W-:-:S04]  /*3f20*/  FMUL R3, R3, UR4 ;  /* 0x0000000403037c20 */ /* 0x000fc80008400000 */
[----:B------:R1:W2:Y:S02]  /*3f30*/  F2I.U32.TRUNC.NTZ R20, R3 ;  /* 0x0000000300147305 */ /* 0x0002a4000020f000 */
[----:B---3--:R-:W-:Y:S05]  /*3f40*/  @!P0 BRA `(.L_x_103) ;  /* 0x0000000000288947 */ /* 0x008fea0003800000 */
[----:B-1----:R-:W1:Y:S02]  /*3f50*/  LDC R3, c[0x0][0x634] ;  /* 0x00018d00ff037b82 */ /* 0x002e640000000800 */
[----:B-1----:R-:W-:-:S05]  /*3f60*/  IADD3 R3, P0, R16, R3, RZ ;  /* 0x0000000310037210 */ /* 0x002fca0007f1e0ff */
[----:B------:R-:W-:-:S04]  /*3f70*/  IMAD.X R13, RZ, RZ, R17, P0 ;  /* 0x000000ffff0d7224 */ /* 0x000fc800000e0611 */
[----:B0---4-:R-:W-:-:S04]  /*3f80*/  IMAD.WIDE.U32 R4, R13, R10, RZ ;  /* 0x0000000a0d047225 */ /* 0x011fc800078e00ff */
[----:B------:R-:W-:-:S04]  /*3f90*/  IMAD.WIDE.U32 R6, P0, R3, R11, R4 ;  /* 0x0000000b03067225 */ /* 0x000fc80007800004 */
[----:B------:R-:W-:-:S04]  /*3fa0*/  IMAD.WIDE.U32 R4, R3, R10, RZ ;  /* 0x0000000a03047225 */ /* 0x000fc800078e00ff */
[----:B------:R-:W-:Y:S01]  /*3fb0*/  IMAD.X R9, RZ, RZ, RZ, P0 ;  /* 0x000000ffff097224 */ /* 0x000fe200000e06ff */
[----:B------:R-:W-:Y:S01]  /*3fc0*/  IADD3 RZ, P0, R5, R6, RZ ;  /* 0x0000000605ff7210 */ /* 0x000fe20007f1e0ff */
[----:B------:R-:W-:-:S04]  /*3fd0*/  IMAD.MOV.U32 R8, RZ, RZ, R7 ;  /* 0x000000ffff087224 */ /* 0x000fc800078e0007 */
[----:B------:R-:W-:-:S08]  /*3fe0*/  IMAD.WIDE.U32.X R8, R13, R11, R8, P0 ;  /* 0x0000000b0d087225 */ /* 0x000fd000000e0408 */
.L_x_103:
[----:B------:R-:W3:Y:S01]  /*3ff0*/  LDC.64 R30, c[0x0][0x640] ;  /* 0x00019000ff1e7b82 */ /* 0x000ee20000000a00 */
[-CC-:B0-----:R-:W-:Y:S01]  /*4000*/  SHF.R.U64 R61, R8, R0.reuse, R9.reuse ;  /* 0x00000000083d7219 */ /* 0x181fe20000001209 */
[----:B--2---:R-:W-:Y:S01]  /*4010*/  IMAD.MOV R20, RZ, RZ, -R20 ;  /* 0x000000ffff147224 */ /* 0x004fe200078e0a14 */
[----:B------:R-:W-:Y:S01]  /*4020*/  SHF.R.U32.HI R0, RZ, R0, R9 ;  /* 0x00000000ff007219 */ /* 0x000fe20000011609 */
[----:B------:R-:W-:Y:S01]  /*4030*/  ULDC UR4, c[0x0][0x154] ;  /* 0x0000550000047ab9 */ /* 0x000fe20000000800 */
[----:B-1----:R-:W-:Y:S01]  /*4040*/  IADD3 R3, P0, RZ, -R61, RZ ;  /* 0x8000003dff037210 */ /* 0x002fe20007f1e0ff */
[----:B------:R-:W-:Y:S02]  /*4050*/  IMAD R26, R21, R20, R12 ;  /* 0x00000014151a7224 */ /* 0x000fe400078e020c */
[----:B------:R-:W0:Y:S01]  /*4060*/  LDC R6, c[0x0][0x618] ;  /* 0x00018600ff067b82 */ /* 0x000e220000000800 */
[----:B------:R-:W-:Y:S02]  /*4070*/  IMAD.MOV.U32 R7, RZ, RZ, 0x1 ;  /* 0x00000001ff077424 */ /* 0x000fe400078e00ff */
[----:B----4-:R-:W-:-:S04]  /*4080*/  IMAD.X R5, RZ, RZ, ~R0, P0 ;  /* 0x000000ffff057224 */ /* 0x010fc800000e0e00 */
[-C--:B------:R-:W-:Y:S01]  /*4090*/  IMAD R0, R5, R14.reuse, RZ ;  /* 0x0000000e05007224 */ /* 0x080fe200078e02ff */
[----:B------:R-:W1:Y:S01]  /*40a0*/  LDC R8, c[0x0][0x608] ;  /* 0x00018200ff087b82 */ /* 0x000e620000000800 */
[----:B------:R-:W-:-:S04]  /*40b0*/  IMAD.WIDE.U32 R4, R3, R14, R16 ;  /* 0x0000000e03047225 */ /* 0x000fc800078e0010 */
[----:B------:R-:W-:Y:S01]  /*40c0*/  IMAD R3, R3, R15, R0 ;  /* 0x0000000f03037224 */ /* 0x000fe200078e0200 */
[----:B------:R-:W-:Y:S02]  /*40d0*/  I2FP.F32.U32 R0, R24 ;  /* 0x0000001800007245 */ /* 0x000fe40000201000 */
[----:B------:R-:W2:Y:S01]  /*40e0*/  LDC R28, c[0x0][0x658] ;  /* 0x00019600ff1c7b82 */ /* 0x000ea20000000800 */
[----:B------:R-:W-:Y:S01]  /*40f0*/  IMAD.IADD R3, R5, 0x1, R3 ;  /* 0x0000000105037824 */ /* 0x000fe200078e0203 */
[----:B---3--:R-:W-:Y:S01]  /*4100*/  ISETP.NE.U32.AND P0, PT, R30, RZ, PT ;  /* 0x000000ff1e00720c */ /* 0x008fe20003f05070 */
[----:B------:R-:W-:Y:S01]  /*4110*/  FMUL R0, R0, UR4 ;  /* 0x0000000400007c20 */ /* 0x000fe20008400000 */
[----:B------:R-:W-:Y:S02]  /*4120*/  IMAD.MOV.U32 R5, RZ, RZ, -0x1 ;  /* 0xffffffffff057424 */ /* 0x000fe400078e00ff */
[----:B------:R-:W-:Y:S01]  /*4130*/  ISETP.NE.AND.EX P0, PT, R31, RZ, PT, P0 ;  /* 0x000000ff1f00720c */ /* 0x000fe20003f05300 */
[----:B------:R3:W4:Y:S01]  /*4140*/  F2I.U32.TRUNC.NTZ R13, R0 ;  /* 0x00000000000d7305 */ /* 0x000722000020f000 */
[----:B------:R-:W3:Y:S01]  /*4150*/  LDC R15, c[0x0][0x148] ;  /* 0x00005200ff0f7b82 */ /* 0x000ee20000000800 */
[----:B0-----:R-:W-:-:S02]  /*4160*/  SHF.R.U64 R12, R4, R6, R3 ;  /* 0x00000006040c7219 */ /* 0x001fc40000001203 */
[----:B------:R-:W-:-:S05]  /*4170*/  SHF.R.U32.HI R3, RZ, R6, R3 ;  /* 0x00000006ff037219 */ /* 0x000fca0000011603 */
[----:B------:R-:W0:Y:S01]  /*4180*/  LDC R20, c[0x0][0x600] ;  /* 0x00018000ff147b82 */ /* 0x000e220000000800 */
[-CC-:B-1----:R-:W-:Y:S02]  /*4190*/  SHF.R.U64 R10, R12, R8.reuse, R3.reuse ;  /* 0x000000080c0a7219 */ /* 0x182fe40000001203 */
[----:B------:R-:W-:-:S05]  /*41a0*/  SHF.R.U32.HI R3, RZ, R8, R3 ;  /* 0x00000008ff037219 */ /* 0x000fca0000011603 */
[----:B------:R-:W1:Y:S01]  /*41b0*/  LDC R21, c[0x0][0x648] ;  /* 0x00019200ff157b82 */ /* 0x000e620000000800 */
[-C--:B--2---:R-:W-:Y:S02]  /*41c0*/  SHF.L.U32 R4, R5, R28.reuse, RZ ;  /* 0x0000001c05047219 */ /* 0x084fe400000006ff */
[-CC-:B------:R-:W-:Y:S02]  /*41d0*/  SHF.R.U64 R14, R10, R28.reuse, R3.reuse ;  /* 0x0000001c0a0e7219 */ /* 0x180fe40000001203 */
[----:B------:R-:W-:Y:S02]  /*41e0*/  SHF.R.U32.HI R5, RZ, R28, R3 ;  /* 0x0000001cff057219 */ /* 0x000fe40000011603 */
[----:B------:R-:W-:Y:S01]  /*41f0*/  LOP3.LUT R59, RZ, R4, RZ, 0x33, !PT ;  /* 0x00000004ff3b7212 */ /* 0x000fe200078e33ff */
[----:B------:R-:W2:Y:S01]  /*4200*/  LDC R25, c[0x0][0x638] ;  /* 0x00018e00ff197b82 */ /* 0x000ea20000000800 */
[----:B------:R-:W-:Y:S01]  /*4210*/  SHF.L.U32 R28, R7, R28, RZ ;  /* 0x0000001c071c7219 */ /* 0x000fe200000006ff */
[----:B------:R-:W-:-:S06]  /*4220*/  IMAD.MOV.U32 R4, RZ, RZ, R14 ;  /* 0x000000ffff047224 */ /* 0x000fcc00078e000e */
[----:B------:R-:W0:Y:S01]  /*4230*/  LDC R27, c[0x0][0x610] ;  /* 0x00018400ff1b7b82 */ /* 0x000e220000000800 */
[----:B----4-:R-:W-:Y:S05]  /*4240*/  @!P0 BRA `(.L_x_104) ;  /* 0x0000000000288947 */ /* 0x010fea0003800000 */
        /* <DEDUP_REMOVED lines=10> */
.L_x_104:
[----:B------:R-:W-:Y:S01]  /*42f0*/  ISETP.NE.AND P0, PT, R2, 0x1, PT ;  /* 0x000000010200780c */ /* 0x000fe20003f05270 */
[----:B------:R-:W-:Y:S01]  /*4300*/  IMAD.MOV R13, RZ, RZ, -R13 ;  /* 0x000000ffff0d7224 */ /* 0x000fe200078e0a0d */
[----:B-1-3--:R-:W-:Y:S01]  /*4310*/  SHF.R.U64 R0, R4, R21, R5 ;  /* 0x0000001504007219 */ /* 0x00afe20000001205 */
[----:B0-----:R-:W-:Y:S01]  /*4320*/  VIADD R5, R20, 0xffffffff ;  /* 0xffffffff14057836 */ /* 0x001fe20000000000 */
[----:B------:R-:W-:-:S03]  /*4330*/  LOP3.LUT R59, R10, R59, RZ, 0xc0, !PT ;  /* 0x0000003b0a3b7212 */ /* 0x000fc600078ec0ff */
[----:B------:R-:W-:Y:S01]  /*4340*/  IMAD.MOV R3, RZ, RZ, -R0 ;  /* 0x000000ffff037224 */ /* 0x000fe200078e0a00 */
[----:B------:R-:W-:Y:S01]  /*4350*/  LOP3.LUT R5, R12, R5, RZ, 0xc0, !PT ;  /* 0x000000050c057212 */ /* 0x000fe200078ec0ff */
[----:B------:R-:W-:Y:S02]  /*4360*/  IMAD R59, R28, R0, R59 ;  /* 0x000000001c3b7224 */ /* 0x000fe400078e023b */
[----:B--2---:R-:W-:Y:S02]  /*4370*/  IMAD R0, R3, R25, R14 ;  /* 0x0000001903007224 */ /* 0x004fe400078e020e */
[----:B------:R-:W-:Y:S02]  /*4380*/  @P0 IMAD R26, R15, R13, R24 ;  /* 0x0000000d0f1a0224 */ /* 0x000fe400078e0218 */
[----:B------:R-:W-:Y:S02]  /*4390*/  IMAD R4, R0, R20, R5 ;  /* 0x0000001400047224 */ /* 0x000fe400078e0205 */
[----:B------:R-:W-:-:S02]  /*43a0*/  IMAD R59, R59, R27, R26 ;  /* 0x0000001b3b3b7224 */ /* 0x000fc400078e021a */
[----:B------:R-:W-:-:S03]  /*43b0*/  IMAD.MOV.U32 R3, RZ, RZ, 0x1 ;  /* 0x00000001ff037424 */ /* 0x000fc600078e00ff */
[----:B------:R-:W-:Y:S02]  /*43c0*/  SEL R60, R4, R59, !P0 ;  /* 0x0000003b043c7207 */ /* 0x000fe40004000000 */
[----:B------:R-:W-:Y:S02]  /*43d0*/  PRMT R0, R3, 0x7610, R0 ;  /* 0x0000761003007816 */ /* 0x000fe40000000000 */
[----:B------:R-:W-:-:S07]  /*43e0*/  SEL R59, R59, R4, !P0 ;  /* 0x000000043b3b7207 */ /* 0x000fce0004000000 */
.L_x_102:
[----:B------:R-:W-:-:S13]  /*43f0*/  LOP3.LUT P0, RZ, R0, 0xff, RZ, 0xc0, !PT ;  /* 0x000000ff00ff7812 */ /* 0x000fda000780c0ff */
[----:B------:R-:W-:Y:S05]  /*4400*/  @P0 BRA `(.L_x_105) ;  /* 0xffffffcc00a80947 */ /* 0x000fea000383ffff */
[----:B------:R-:W-:Y:S05]  /*4410*/  EXIT ;  /* 0x000000000000794d */ /* 0x000fea0003800000 */
.L_x_8:
[----:B0-----:R-:W-:Y:S01]  /*4420*/  ULDC.64 UR4, c[0x0][0x650] ;  /* 0x0001940000047ab9 */ /* 0x001fe20000000a00 */
        /* <DEDUP_REMOVED lines=25> */
.L_x_107:
[----:B------:R-:W0:Y:S01]  /*45c0*/  LDC.64 R28, c[0x0][0x640] ;  /* 0x00019000ff1c7b82 */ /* 0x000e220000000a00 */
[-CC-:B------:R-:W-:Y:S01]  /*45d0*/  SHF.R.U64 R22, R12, R6.reuse, R13.reuse ;  /* 0x000000060c167219 */ /* 0x180fe2000000120d */
[----:B------:R-:W-:Y:S01]  /*45e0*/  IMAD.MOV.U32 R30, RZ, RZ, 0x1 ;  /* 0x00000001ff1e7424 */ /* 0x000fe200078e00ff */
[----:B------:R-:W-:Y:S02]  /*45f0*/  SHF.R.U32.HI R6, RZ, R6, R13 ;  /* 0x00000006ff067219 */ /* 0x000fe4000001160d */
        /* <DEDUP_REMOVED lines=8> */
[----:B------:R-:W-:Y:S01]  /*4680*/  IMAD.IADD R9, R9, 0x1, R11 ;  /* 0x0000000109097824 */ /* 0x000fe200078e020b */
[----:B0-----:R-:W-:-:S04]  /*4690*/  ISETP.NE.U32.AND P0, PT, R28, RZ, PT ;  /* 0x000000ff1c00720c */ /* 0x001fc80003f05070 */
[----:B------:R-:W-:Y:S02]  /*46a0*/  ISETP.NE.AND.EX P0, PT, R29, RZ, PT, P0 ;  /* 0x000000ff1d00720c */ /* 0x000fe40003f05300 */
[----:B------:R-:W0:Y:S01]  /*46b0*/  LDC R20, c[0x0][0x600] ;  /* 0x00018000ff147b82 */ /* 0x000e220000000800 */
[-CC-:B-1----:R-:W-:Y:S01]  /*46c0*/  SHF.R.U64 R14, R8, R10.reuse, R9.reuse ;  /* 0x0000000a080e7219 */ /* 0x182fe20000001209 */
[----:B------:R-:W-:Y:S01]  /*46d0*/  IMAD.MOV.U32 R8, RZ, RZ, -0x1 ;  /* 0xffffffffff087424 */ /* 0x000fe200078e00ff */
[----:B------:R-:W-:-:S05]  /*46e0*/  SHF.R.U32.HI R9, RZ, R10, R9 ;  /* 0x0000000aff097219 */ /* 0x000fca0000011609 */
[----:B------:R-:W1:Y:S01]  /*46f0*/  LDC R26, c[0x0][0x648] ;  /* 0x00019200ff1a7b82 */ /* 0x000e620000000800 */
[-CC-:B--2---:R-:W-:Y:S02]  /*4700*/  SHF.R.U64 R21, R14, R12.reuse, R9.reuse ;  /* 0x0000000c0e157219 */ /* 0x184fe40000001209 */
[----:B------:R-:W-:-:S05]  /*4710*/  SHF.R.U32.HI R6, RZ, R12, R9 ;  /* 0x0000000cff067219 */ /* 0x000fca0000011609 */
[----:B------:R-:W2:Y:S01]  /*4720*/  LDC R27, c[0x0][0x638] ;  /* 0x00018e00ff1b7b82 */ /* 0x000ea20000000800 */
[-C--:B---3--:R-:W-:Y:S02]  /*4730*/  SHF.L.U32 R8, R8, R25.reuse, RZ ;  /* 0x0000001908087219 */ /* 0x088fe400000006ff */
[-CC-:B------:R-:W-:Y:S02]  /*4740*/  SHF.R.U64 R23, R21, R25.reuse, R6.reuse ;  /* 0x0000001915177219 */ /* 0x180fe40000001206 */
[----:B------:R-:W-:Y:S02]  /*4750*/  LOP3.LUT R32, RZ, R8, RZ, 0x33, !PT ;  /* 0x00000008ff207212 */ /* 0x000fe400078e33ff */
[----:B------:R-:W-:Y:S01]  /*4760*/  SHF.R.U32.HI R9, RZ, R25, R6 ;  /* 0x00000019ff097219 */ /* 0x000fe20000011606 */
[----:B------:R-:W3:Y:S01]  /*4770*/  LDC R31, c[0x0][0x610] ;  /* 0x00018400ff1f7b82 */ /* 0x000ee20000000800 */
[----:B------:R-:W-:Y:S01]  /*4780*/  IMAD.MOV.U32 R8, RZ, RZ, R23 ;  /* 0x000000ffff087224 */ /* 0x000fe200078e0017 */
[----:B------:R-:W-:Y:S06]  /*4790*/  @!P0 BRA `(.L_x_108) ;  /* 0x0000000000288947 */ /* 0x000fec0003800000 */
        /* <DEDUP_REMOVED lines=10> */
.L_x_108:
[----:B------:R-:W-:Y:S02]  /*4840*/  ISETP.NE.AND P0, PT, R2, 0x1, PT ;  /* 0x000000010200780c */ /* 0x000fe40003f05270 */
[----:B-1----:R-:W-:Y:S01]  /*4850*/  SHF.R.U64 R6, R8, R26, R9 ;  /* 0x0000001a08067219 */ /* 0x002fe20000001209 */
[----:B0-----:R-:W-:Y:S01]  /*4860*/  VIADD R9, R20, 0xffffffff ;  /* 0xffffffff14097836 */ /* 0x001fe20000000000 */
[----:B------:R-:W-:Y:S02]  /*4870*/  SHF.L.U32 R30, R30, R25, RZ ;  /* 0x000000191e1e7219 */ /* 0x000fe400000006ff */
[----:B------:R-:W-:Y:S01]  /*4880*/  LOP3.LUT R5, R21, R32, RZ, 0xc0, !PT ;  /* 0x0000002015057212 */ /* 0x000fe200078ec0ff */
[----:B------:R-:W-:-:S04]  /*4890*/  IMAD.MOV R8, RZ, RZ, -R6 ;  /* 0x000000ffff087224 */ /* 0x000fc800078e0a06 */
[----:B------:R-:W-:Y:S01]  /*48a0*/  IMAD R6, R30, R6, R5 ;  /* 0x000000061e067224 */ /* 0x000fe200078e0205 */
[----:B------:R-:W-:Y:S01]  /*48b0*/  LOP3.LUT R5, R14, R9, RZ, 0xc0, !PT ;  /* 0x000000090e057212 */ /* 0x000fe200078ec0ff */
[----:B------:R-:W-:Y:S02]  /*48c0*/  @P0 IMAD R3, R7, R24, R4 ;  /* 0x0000001807030224 */ /* 0x000fe400078e0204 */
[----:B--2---:R-:W-:Y:S02]  /*48d0*/  IMAD R4, R8, R27, R23 ;  /* 0x0000001b08047224 */ /* 0x004fe400078e0217 */
[----:B---3--:R-:W-:Y:S02]  /*48e0*/  IMAD R3, R6, R31, R3 ;  /* 0x0000001f06037224 */ /* 0x008fe400078e0203 */
[----:B------:R-:W-:Y:S02]  /*48f0*/  IMAD R4, R4, R20, R5 ;  /* 0x0000001404047224 */ /* 0x000fe400078e0205 */
[----:B------:R-:W-:-:S02]  /*4900*/  IMAD.MOV.U32 R8, RZ, RZ, 0x1 ;  /* 0x00000001ff087424 */ /* 0x000fc400078e00ff */
[----:B------:R-:W-:Y:S01]  /*4910*/  IMAD.MOV.U32 R6, RZ, RZ, R22 ;  /* 0x000000ffff067224 */ /* 0x000fe200078e0016 */
[----:B------:R-:W-:Y:S02]  /*4920*/  SEL R20, R4, R3, !P0 ;  /* 0x0000000304147207 */ /* 0x000fe40004000000 */
[----:B------:R-:W-:-:S07]  /*4930*/  SEL R21, R3, R4, !P0 ;  /* 0x0000000403157207 */ /* 0x000fce0004000000 */
.L_x_106:
[----:B------:R-:W-:-:S08]  /*4940*/  NOP ;  /* 0x0000000000007918 */ /* 0x000fd00000000000 */
[----:B------:R-:W0:-:S00]  /*4950*/  USETMAXREG.DEALLOC.CTAPOOL 0x28 ;  /* 0x00000028000079c8 */ /* 0x000e0000080e0500 */
[----:B0-----:R-:W-:-:S13]  /*4960*/  ISETP.NE.AND P0, PT, R0, RZ, PT ;  /* 0x000000ff0000720c */ /* 0x001fda0003f05270 */
[----:B------:R-:W-:Y:S05]  /*4970*/  @P0 EXIT ;  /* 0x000000000000094d */ /* 0x000fea0003800000 */
[----:B------:R-:W-:Y:S01]  /*4980*/  LOP3.LUT P0, RZ, R8, 0xff, RZ, 0xc0, !PT ;  /* 0x000000ff08ff7812 */ /* 0x000fe2000780c0ff */
[----:B------:R-:W-:Y:S02]  /*4990*/  IMAD.MOV.U32 R0, RZ, RZ, 0x1 ;  /* 0x00000001ff007424 */ /* 0x000fe400078e00ff */
[----:B------:R-:W-:-:S10]  /*49a0*/  IMAD.MOV.U32 R3, RZ, RZ, RZ ;  /* 0x000000ffff037224 */ /* 0x000fd400078e00ff */
[----:B------:R-:W-:Y:S05]  /*49b0*/  @!P0 BRA `(.L_x_109) ;  /* 0x0000000c00488947 */ /* 0x000fea0003800000 */
[----:B------:R-:W0:Y:S01]  /*49c0*/  LDC R0, c[0x0][0x28c] ;  /* 0x0000a300ff007b82 */ /* 0x000e220000000800 */
[----:B------:R-:W1:Y:S01]  /*49d0*/  S2R R11, SR_CgaCtaId ;  /* 0x00000000000b7919 */ /* 0x000e620000008800 */
[----:B------:R-:W-:Y:S01]  /*49e0*/  ULDC UR5, c[0x0][0x658] ;  /* 0x0001960000057ab9 */ /* 0x000fe20000000800 */
[----:B------:R-:W-:Y:S01]  /*49f0*/  UMOV UR7, 0xffffffff ;  /* 0xffffffff00077882 */ /* 0x000fe20000000000 */
[----:B------:R-:W-:Y:S01]  /*4a00*/  ULDC UR6, c[0x0][0xc] ;  /* 0x0000030000067ab9 */ /* 0x000fe20000000800 */
[----:B------:R-:W-:Y:S01]  /*4a10*/  USHF.L.U32 UR8, UR7, UR5, URZ ;  /* 0x0000000507087299 */ /* 0x000fe2000800063f */
[----:B------:R-:W-:Y:S01]  /*4a20*/  BSSY B0, `(.L_x_109) ;  /* 0x00000cb000007945 */ /* 0x000fe20003800000 */
[----:B------:R-:W-:Y:S01]  /*4a30*/  UMOV UR9, 0x1 ;  /* 0x0000000100097882 */ /* 0x000fe20000000000 */
[----:B------:R-:W-:Y:S01]  /*4a40*/  ULDC UR7, c[0x0][0x10] ;  /* 0x0000040000077ab9 */ /* 0x000fe20000000800 */
[----:B------:R-:W-:Y:S01]  /*4a50*/  USHF.L.U32 UR18, UR9, UR5, URZ ;  /* 0x0000000509127299 */ /* 0x000fe2000800063f */
[----:B------:R-:W-:Y:S01]  /*4a60*/  IMAD.MOV.U32 R9, RZ, RZ, 0x1 ;  /* 0x00000001ff097424 */ /* 0x000fe200078e00ff */
[----:B------:R-:W-:Y:S01]  /*4a70*/  UIMAD.WIDE.U32 UR6, UR6, UR7, URZ ;  /* 0x00000007060672a5 */ /* 0x000fe2000f8e003f */
[----:B------:R-:W-:Y:S01]  /*4a80*/  LOP3.LUT R8, R19, 0x2, RZ, 0xfc, !PT ;  /* 0x0000000213087812 */ /* 0x000fe200078efcff */
[----:B------:R-:W-:Y:S01]  /*4a90*/  ULDC UR5, c[0x0][0x14] ;  /* 0x0000050000057ab9 */ /* 0x000fe20000000800 */
[----:B------:R-:W-:Y:S01]  /*4aa0*/  ULDC UR4, c[0x0][0x600] ;  /* 0x0001800000047ab9 */ /* 0x000fe20000000800 */
[----:B------:R-:W-:-:S02]  /*4ab0*/  UIMAD.WIDE.U32 UR22, UR6, UR5, URZ ;  /* 0x00000005061672a5 */ /* 0x000fc4000f8e003f */
[----:B------:R-:W-:Y:S02]  /*4ac0*/  UIMAD UR13, UR7, UR5, URZ ;  /* 0x00000005070d72a4 */ /* 0x000fe4000f8e023f */
[----:B------:R-:W-:Y:S02]  /*4ad0*/  UIADD3 UR4, UR4, -0x1, URZ ;  /* 0xffffffff04047890 */ /* 0x000fe4000fffe03f */
[----:B------:R-:W-:Y:S02]  /*4ae0*/  ULOP3.LUT UR17, URZ, UR8, URZ, 0x33, !UPT ;  /* 0x000000083f117292 */ /* 0x000fe4000f8e333f */
[----:B------:R-:W-:Y:S01]  /*4af0*/  UIADD3 UR13, UR23, UR13, URZ ;  /* 0x0000000d170d7290 */ /* 0x000fe2000fffe03f */
[----:B0-----:R-:W-:Y:S01]  /*4b00*/  VIADD R0, R0, 0x7f ;  /* 0x0000007f00007836 */ /* 0x001fe20000000000 */
[----:B------:R-:W-:-:S04]  /*4b10*/  ULDC.64 UR24, c[0x0][0x198] ;  /* 0x0000660000187ab9 */ /* 0x000fc80000000a00 */
[----:B------:R-:W-:-:S04]  /*4b20*/  SHF.R.S32.HI R3, RZ, 0x1f, R0 ;  /* 0x0000001fff037819 */ /* 0x000fc80000011400 */
[----:B------:R-:W-:Y:S01]  /*4b30*/  LEA.HI R10, R3, R0, RZ, 0x7 ;  /* 0x00000000030a7211 */ /* 0x000fe200078f38ff */
[C---:B-1----:R-:W-:Y:S02]  /*4b40*/  IMAD.SHL.U32 R4, R11.reuse, 0x1000, RZ ;  /* 0x000010000b047824 */ /* 0x042fe400078e00ff */
[----:B------:R-:W-:Y:S01]  /*4b50*/  IMAD.SHL.U32 R11, R11, 0x20, RZ ;  /* 0x000000200b0b7824 */ /* 0x000fe200078e00ff */
[----:B------:R-:W-:Y:S01]  /*4b60*/  SHF.R.S32.HI R10, RZ, 0x7, R10 ;  /* 0x00000007ff0a7819 */ /* 0x000fe2000001140a */
[----:B------:R-:W-:Y:S01]  /*4b70*/  IMAD.MOV.U32 R0, RZ, RZ, 0x1 ;  /* 0x00000001ff007424 */ /* 0x000fe200078e00ff */
[----:B------:R-:W-:Y:S01]  /*4b80*/  LOP3.LUT R4, R4, 0x1000, RZ, 0xc0, !PT ;  /* 0x0000100004047812 */ /* 0x000fe200078ec0ff */
[----:B------:R-:W-:Y:S01]  /*4b90*/  IMAD.MOV.U32 R3, RZ, RZ, RZ ;  /* 0x000000ffff037224 */ /* 0x000fe200078e00ff */
[----:B------:R-:W-:Y:S01]  /*4ba0*/  LOP3.LUT R11, R11, 0x20, RZ, 0xc0, !PT ;  /* 0x000000200b0b7812 */ /* 0x000fe200078ec0ff */
[----:B------:R-:W-:Y:S01]  /*4bb0*/  VIADD R13, R10, 0x1 ;  /* 0x000000010a0d7836 */ /* 0x000fe20000000000 */
[----:B------:R-:W-:-:S07]  /*4bc0*/  LOP3.LUT R12, R4, 0x24180, RZ, 0xfc, !PT ;  /* 0x00024180040c7812 */ /* 0x000fce00078efcff */
.L_x_120:
[----:B------:R-:W-:-:S03]  /*4bd0*/  UMOV UR5, 0xffffffff ;  /* 0xffffffff00057882 */ /* 0x000fc60000000000 */
[----:B------:R-:W-:Y:S05]  /*4be0*/  BRA.DIV UR5, `(.L_x_110) ;  /* 0x0000001205587947 */ /* 0x000fea000b800000 */
[----:B------:R-:W-:-:S13]  /*4bf0*/  ELECT P6, URZ, PT ;  /* 0x00000000003f782f */ /* 0x000fda00038c0000 */
.L_x_136:
[----:B------:R-:W0:Y:S01]  /*4c00*/  LDC R4, c[0x0][0x28c] ;  /* 0x0000a300ff047b82 */ /* 0x000e220000000800 */
[----:B------:R-:W-:Y:S01]  /*4c10*/  BSSY B1, `(.L_x_111) ;  /* 0x0000038000017945 */ /* 0x000fe20003800000 */
[----:B0-----:R-:W-:-:S13]  /*4c20*/  ISETP.LT.OR P6, PT, R4, 0x1, !P6 ;  /* 0x000000010400780c */ /* 0x001fda00077c1670 */
[----:B------:R-:W-:Y:S05]  /*4c30*/  @P6 BRA `(.L_x_112) ;  /* 0x0000000000d46947 */ /* 0x000fea0003800000 */
[----:B------:R-:W-:Y:S02]  /*4c40*/  IMAD R20, R20, 0x40, R11 ;  /* 0x0000004014147824 */ /* 0x000fe400078e020b */
[----:B------:R-:W-:Y:S02]  /*4c50*/  IMAD.SHL.U32 R21, R21, 0x80, RZ ;  /* 0x0000008015157824 */ /* 0x000fe400078e00ff */
[----:B------:R-:W-:Y:S02]  /*4c60*/  IMAD.MOV.U32 R24, RZ, RZ, RZ ;  /* 0x000000ffff187224 */ /* 0x000fe400078e00ff */
[----:B------:R-:W-:Y:S02]  /*4c70*/  IMAD.MOV.U32 R4, RZ, RZ, R13 ;  /* 0x000000ffff047224 */ /* 0x000fe400078e000d */
[----:B------:R-:W-:Y:S02]  /*4c80*/  IMAD.MOV.U32 R5, RZ, RZ, R0 ;  /* 0x000000ffff057224 */ /* 0x000fe400078e0000 */
[----:B------:R-:W-:-:S07]  /*4c90*/  IMAD.MOV.U32 R7, RZ, RZ, R3 ;  /* 0x000000ffff077224 */ /* 0x000fce00078e0003 */
.L_x_115:
[----:B------:R-:W0:Y:S01]  /*4ca0*/  S2R R15, SR_CgaCtaId ;  /* 0x00000000000f7919 */ /* 0x000e220000008800 */
[----:B------:R-:W-:Y:S02]  /*4cb0*/  MOV R14, 0x400 ;  /* 0x00000400000e7802 */ /* 0x000fe40000000f00 */
[----:B------:R-:W-:Y:S02]  /*4cc0*/  LOP3.LUT P1, RZ, R18, 0x7f, RZ, 0xc0, !PT ;  /* 0x0000007f12ff7812 */ /* 0x000fe4000782c0ff */
[----:B0-----:R-:W-:Y:S02]  /*4cd0*/  LEA R22, R15, R14, 0x18 ;  /* 0x0000000e0f167211 */ /* 0x001fe400078ec0ff */
[----:B------:R-:W-:-:S09]  /*4ce0*/  SHF.L.U32 R14, R5, 0x1f, RZ ;  /* 0x0000001f050e7819 */ /* 0x000fd200000006ff */
[----:B------:R-:W0:Y:S01]  /*4cf0*/  @!P1 LDC R15, c[0x0][0x500] ;  /* 0x00014000ff0f9b82 */ /* 0x000e220000000800 */
[----:B------:R-:W-:-:S04]  /*4d00*/  IMAD R23, R7, 0x8, R22 ;  /* 0x0000000807177824 */ /* 0x000fc800078e0216 */
[----:B------:R-:W1:Y:S02]  /*4d10*/  SYNCS.PHASECHK.TRANS64.TRYWAIT P0, [R23+URZ+0x48], R14 ;  /* 0x0000480e170075a7 */ /* 0x000e64000800017f */
[----:B-1----:R-:W-:Y:S05]  /*4d20*/  @!P0 BRA `(.L_x_113) ;  /* 0x0000001000288947 */ /* 0x002fea0003800000 */
.L_x_137:
[----:B-1----:R-:W-:Y:S01]  /*4d30*/  PRMT R14, R8, 0x9910, RZ ;  /* 0x00009910080e7816 */ /* 0x002fe200000000ff */
[----:B0-----:R0:W-:Y:S03]  /*4d40*/  @!P1 SYNCS.ARRIVE.TRANS64 RZ, [R23+URZ], R15 ;  /* 0x0000000f17ff99a7 */ /* 0x0011e6000800003f */
[----:B------:R-:W-:-:S13]  /*4d50*/  ISETP.NE.AND P0, PT, R14, 0x2, PT ;  /* 0x000000020e00780c */ /* 0x000fda0003f05270 */
[----:B0-----:R-:W-:Y:S05]  /*4d60*/  @P0 BRA `(.L_x_114) ;  /* 0x0000000000040947 */ /* 0x001fea0003800000 */
[----:B------:R-:W-:Y:S01]  /*4d70*/  BPT.TRAP 0x1 ;  /* 0x000000040000795c */ /* 0x000fe20000300000 */
.L_x_114:
[----:B------:R-:W-:Y:S01]  /*4d80*/  R2UR UR19, R22 ;  /* 0x00000000161372ca */ /* 0x000fe200000e0000 */
[----:B------:R-:W-:Y:S01]  /*4d90*/  IMAD R22, R7, 0x4000, R22 ;  /* 0x0000400007167824 */ /* 0x000fe200078e0216 */
[----:B------:R-:W-:Y:S01]  /*4da0*/  R2UR UR9, R23 ;  /* 0x00000000170972ca */ /* 0x000fe200000e0000 */
[----:B------:R-:W-:Y:S01]  /*4db0*/  IMAD R14, R7, 0x2000, R12 ;  /* 0x00002000070e7824 */ /* 0x000fe200078e020c */
[----:B------:R-:W-:Y:S01]  /*4dc0*/  UIADD3 UR6, UP0, UR24, 0xf0, URZ ;  /* 0x000000f018067890 */ /* 0x000fe2000ff1e03f */
[----:B------:R-:W-:Y:S01]  /*4dd0*/  VIADD R4, R4, 0xffffffff ;  /* 0xffffffff04047836 */ /* 0x000fe20000000000 */
[----:B------:R-:W-:Y:S01]  /*4de0*/  R2UR UR5, R22 ;  /* 0x00000000160572ca */ /* 0x000fe200000e0000 */
[----:B------:R-:W-:Y:S01]  /*4df0*/  UIADD3 UR26, UP1, UR24, 0x1f0, URZ ;  /* 0x000001f0181a7890 */ /* 0x000fe2000ff3e03f */
[----:B------:R-:W-:Y:S01]  /*4e00*/  R2UR UR8, R14 ;  /* 0x000000000e0872ca */ /* 0x000fe200000e0000 */
[----:B------:R-:W-:Y:S01]  /*4e10*/  UIADD3.X UR7, URZ, UR25, URZ, UP0, !UPT ;  /* 0x000000193f077290 */ /* 0x000fe200087fe43f */
[----:B------:R-:W-:Y:S01]  /*4e20*/  R2UR UR11, R21 ;  /* 0x00000000150b72ca */ /* 0x000fe200000e0000 */
[----:B------:R-:W-:Y:S01]  /*4e30*/  VIADD R7, R7, 0x1 ;  /* 0x0000000107077836 */ /* 0x000fe20000000000 */
[----:B------:R-:W-:Y:S01]  /*4e40*/  R2UR UR10, R24 ;  /* 0x00000000180a72ca */ /* 0x000fe200000e0000 */
[----:B------:R-:W-:Y:S01]  /*4e50*/  UIADD3.X UR27, URZ, UR25, URZ, UP1, !UPT ;  /* 0x000000193f1b7290 */ /* 0x000fe20008ffe43f */
[----:B------:R-:W-:Y:S01]  /*4e60*/  R2UR UR12, R6 ;  /* 0x00000000060c72ca */ /* 0x000fe200000e0000 */
[----:B------:R-:W-:Y:S01]  /*4e70*/  UMOV UR14, 0x0 ;  /* 0x00000000000e7882 */ /* 0x000fe20000000000 */
[----:B------:R-:W-:Y:S01]  /*4e80*/  R2UR UR20, R20 ;  /* 0x00000000141472ca */ /* 0x000fe200000e0000 */
[----:B------:R-:W-:Y:S01]  /*4e90*/  UMOV UR15, 0x10000000 ;  /* 0x10000000000f7882 */ /* 0x000fe20000000000 */
[----:B------:R-:W-:Y:S01]  /*4ea0*/  ISETP.GT.AND P1, PT, R4, 0x1, PT ;  /* 0x000000010400780c */ /* 0x000fe20003f24270 */
[----:B------:R-:W-:Y:S01]  /*4eb0*/  UIADD3 UR16, UR5, 0x180, URZ ;  /* 0x0000018005107890 */ /* 0x000fe2000fffe03f */
[----:B------:R-:W-:Y:S01]  /*4ec0*/  ISETP.NE.AND P0, PT, R7, 0x9, PT ;  /* 0x000000090700780c */ /* 0x000fe20003f05270 */
[----:B------:R-:W-:Y:S01]  /*4ed0*/  UIADD3 UR5, UR19, UR8, URZ ;  /* 0x0000000813057290 */ /* 0x000fe2000fffe03f */
[----:B------:R-:W-:Y:S01]  /*4ee0*/  VIADD R24, R24, 0x80 ;  /* 0x0000008018187836 */ /* 0x000fe20000000000 */
[----:B------:R-:W-:Y:S01]  /*4ef0*/  UMOV UR21, 0x30000 ;  /* 0x0003000000157882 */ /* 0x000fe20000000000 */
[----:B------:R-:W-:-:S02]  /*4f00*/  SEL R14, RZ, 0x1, P0 ;  /* 0x00000001ff0e7807 */ /* 0x000fc40000000000 */
[----:B------:R-:W-:Y:S01]  /*4f10*/  UMOV UR8, UR16 ;  /* 0x0000001000087c82 */ /* 0x000fe20008000000 */
[----:B------:R-:W-:Y:S01]  /*4f20*/  SEL R7, R7, RZ, P0 ;  /* 0x000000ff07077207 */ /* 0x000fe20000000000 */
[----:B------:R0:W-:Y:S01]  /*4f30*/  UTMALDG.3D [UR8], [UR6], desc[UR14] ;  /* 0x00000e08060075b4 */ /* 0x0001e20008011000 */
[----:B------:R-:W-:Y:S01]  /*4f40*/  LOP3.LUT R5, R5, R14, RZ, 0x3c, !PT ;  /* 0x0000000e05057212 */ /* 0x000fe200078e3cff */
[----:B0-----:R-:W-:Y:S01]  /*4f50*/  UMOV UR11, UR20 ;  /* 0x00000014000b7c82 */ /* 0x001fe20008000000 */
[----:B------:R-:W-:Y:S02]  /*4f60*/  UMOV UR8, UR5 ;  /* 0x0000000500087c82 */ /* 0x000fe40008000000 */
[----:B------:R0:W-:Y:S02]  /*4f70*/  UTMALDG.3D.MULTICAST [UR8], [UR26], UR21, desc[UR14] ;  /* 0x00000e081a0073b4 */ /* 0x0001e40008011815 */
[----:B0-----:R-:W-:Y:S05]  /*4f80*/  @P1 BRA `(.L_x_115) ;  /* 0xfffffffc00441947 */ /* 0x001fea000383ffff */
.L_x_112:
[----:B------:R-:W-:Y:S05]  /*4f90*/  BSYNC B1 ;  /* 0x0000000000017941 */ /* 0x000fea0003800000 */
.L_x_111:
[----:B------:R-:W-:Y:S01]  /*4fa0*/  LOP3.LUT P1, RZ, R9, 0xff, RZ, 0xc0, !PT ;  /* 0x000000ff09ff7812 */ /* 0x000fe2000782c0ff */
[C---:B------:R-:W-:Y:S01]  /*4fb0*/  IMAD.IADD R6, R10.reuse, 0x1, R3 ;  /* 0x000000010a067824 */ /* 0x040fe200078e0203 */
[----:B------:R-:W-:Y:S01]  /*4fc0*/  ULDC.64 UR6, c[0x0][0x650] ;  /* 0x0001940000067ab9 */ /* 0x000fe20000000a00 */
[----:B------:R-:W-:Y:S01]  /*4fd0*/  ISETP.GE.U32.AND P2, PT, R10, 0x9, PT ;  /* 0x000000090a00780c */ /* 0x000fe20003f46070 */
[----:B------:R-:W-:Y:S01]  /*4fe0*/  BSSY B1, `(.L_x_116) ;  /* 0x000006c000017945 */ /* 0x000fe20003800000 */
[----:B------:R-:W-:Y:S01]  /*4ff0*/  IMAD.MOV.U32 R21, RZ, RZ, -0x1 ;  /* 0xffffffffff157424 */ /* 0x000fe200078e00ff */
[----:B------:R-:W-:Y:S01]  /*5000*/  ISETP.GT.U32.AND P0, PT, R6, 0x8, PT ;  /* 0x000000080600780c */ /* 0x000fe20003f04070 */
[----:B------:R-:W-:Y:S01]  /*5010*/  IMAD.MOV.U32 R20, RZ, RZ, -0x1 ;  /* 0xffffffffff147424 */ /* 0x000fe200078e00ff */
[----:B------:R-:W-:Y:S02]  /*5020*/  PRMT R9, RZ, 0x7610, R9 ;  /* 0x00007610ff097816 */ /* 0x000fe40000000009 */
[----:B------:R-:W-:-:S03]  /*5030*/  ISETP.LT.U32.AND P0, PT, R10, 0x9, P0 ;  /* 0x000000090a00780c */ /* 0x000fc60000701070 */
[----:B------:R-:W0:Y:S01]  /*5040*/  @P1 S2R R5, SR_CgaCtaId ;  /* 0x0000000000051919 */ /* 0x000e220000008800 */
[----:B------:R-:W-:-:S04]  /*5050*/  @P1 MOV R4, 0x400 ;  /* 0x0000040000041802 */ /* 0x000fc80000000f00 */
[----:B0-----:R-:W-:Y:S01]  /*5060*/  @P1 LEA R3, R5, R4, 0x18 ;  /* 0x0000000405031211 */ /* 0x001fe200078ec0ff */
[----:B------:R-:W-:-:S03]  /*5070*/  IMAD.WIDE.U32 R4, R6, 0x38e38e39, RZ ;  /* 0x38e38e3906047825 */ /* 0x000fc600078e00ff */
[----:B------:R0:W-:Y:S01]  /*5080*/  @P1 SYNCS.ARRIVE.TRANS64.A1T0 RZ, [R3+URZ+0xa8], RZ ;  /* 0x0000a8ff03ff19a7 */ /* 0x0001e2000810003f */
[----:B------:R-:W-:Y:S02]  /*5090*/  IADD3 R16, P1, R16, UR22, RZ ;  /* 0x0000001610107c10 */ /* 0x000fe4000ff3e0ff */
[----:B------:R-:W-:Y:S02]  /*50a0*/  SHF.R.U32.HI R5, RZ, 0x1, R5 ;  /* 0x00000001ff057819 */ /* 0x000fe40000011605 */
[----:B------:R-:W-:Y:S02]  /*50b0*/  IADD3.X R17, R17, UR13, RZ, P1, !PT ;  /* 0x0000000d11117c10 */ /* 0x000fe40008ffe4ff */
[----:B------:R-:W-:Y:S02]  /*50c0*/  PRMT R4, RZ, 0x7610, R4 ;  /* 0x00007610ff047816 */ /* 0x000fe40000000004 */
[----:B0-----:R-:W-:Y:S02]  /*50d0*/  SEL R3, RZ, 0x1, !P0 ;  /* 0x00000001ff037807 */ /* 0x001fe40004000000 */
[----:B------:R-:W-:-:S02]  /*50e0*/  ISETP.GE.U32.AND P0, PT, R16, UR6, PT ;  /* 0x0000000610007c0c */ /* 0x000fc4000bf06070 */
[----:B------:R-:W-:Y:S01]  /*50f0*/  LOP3.LUT R0, R0, R3, RZ, 0x3c, !PT ;  /* 0x0000000300007212 */ /* 0x000fe200078e3cff */
[----:B------:R-:W-:Y:S01]  /*5100*/  IMAD R3, R5, -0x9, R6 ;  /* 0xfffffff705037824 */ /* 0x000fe200078e0206 */
[----:B------:R-:W-:Y:S01]  /*5110*/  ISETP.GE.U32.AND.EX P0, PT, R17, UR7, PT, P0 ;  /* 0x0000000711007c0c */ /* 0x000fe2000bf06100 */
[----:B------:R-:W-:Y:S01]  /*5120*/  IMAD.MOV.U32 R6, RZ, RZ, -0x1 ;  /* 0xffffffffff067424 */ /* 0x000fe200078e00ff */
[----:B------:R-:W-:-:S11]  /*5130*/  @P2 LOP3.LUT R0, R0, 0x1, R5, 0x78, !PT ;  /* 0x0000000100002812 */ /* 0x000fd600078e7805 */
[----:B------:R-:W-:Y:S05]  /*5140*/  @P0 BRA `(.L_x_117) ;  /* 0x0000000400540947 */ /* 0x000fea0003800000 */
[----:B------:R-:W0:Y:S01]  /*5150*/  S2R R15, SR_CTAID.X ;  /* 0x00000000000f7919 */ /* 0x000e220000002500 */
[----:B------:R-:W-:Y:S01]  /*5160*/  ULDC.64 UR6, c[0x0][0x628] ;  /* 0x00018a0000067ab9 */ /* 0x000fe20000000a00 */
[----:B------:R-:W-:Y:S01]  /*5170*/  ULDC UR8, c[0x0][0x630] ;  /* 0x00018c0000087ab9 */ /* 0x000fe20000000800 */
[----:B------:R-:W-:Y:S01]  /*5180*/  ISETP.NE.U32.AND P0, PT, RZ, UR6, PT ;  /* 0x00000006ff007c0c */ /* 0x000fe2000bf05070 */
[----:B------:R-:W1:Y:S01]  /*5190*/  S2R R20, SR_CTAID.Y ;  /* 0x0000000000147919 */ /* 0x000e620000002600 */
[----:B------:R-:W-:Y:S01]  /*51a0*/  ULDC UR9, c[0x0][0x150] ;  /* 0x0000540000097ab9 */ /* 0x000fe20000000800 */
[----:B------:R-:W-:Y:S01]  /*51b0*/  IMAD.MOV.U32 R4, RZ, RZ, R16 ;  /* 0x000000ffff047224 */ /* 0x000fe200078e0010 */
[----:B------:R-:W-:Y:S01]  /*51c0*/  ISETP.NE.AND.EX P0, PT, RZ, UR7, PT, P0 ;  /* 0x00000007ff007c0c */ /* 0x000fe2000bf05300 */
[----:B------:R-:W-:Y:S01]  /*51d0*/  IMAD.MOV.U32 R5, RZ, RZ, R17 ;  /* 0x000000ffff057224 */ /* 0x000fe200078e0011 */
[----:B0-----:R-:W-:-:S11]  /*51e0*/  I2FP.F32.U32 R22, R15 ;  /* 0x0000000f00167245 */ /* 0x001fd60000201000 */
[----:B------:R-:W-:Y:S05]  /*51f0*/  @!P0 BRA `(.L_x_118) ;  /* 0x0000000000288947 */ /* 0x000fea0003800000 */
[----:B------:R-:W-:Y:S02]  /*5200*/  ULDC UR5, c[0x0][0x634] ;  /* 0x00018d0000057ab9 */ /* 0x000fe40000000800 */
[----:B------:R-:W-:-:S05]  /*5210*/  IADD3 R5, P0, R16, UR5, RZ ;  /* 0x0000000510057c10 */ /* 0x000fca000ff1e0ff */
[----:B------:R-:W-:-:S04]  /*5220*/  IMAD.X R21, RZ, RZ, R17, P0 ;  /* 0x000000ffff157224 */ /* 0x000fc800000e0611 */
[----:B------:R-:W-:-:S04]  /*5230*/  IMAD.WIDE.U32 R6, R21, UR6, RZ ;  /* 0x0000000615067c25 */ /* 0x000fc8000f8e00ff */
[----:B------:R-:W-:-:S04]  /*5240*/  IMAD.WIDE.U32 R6, P0, R5, UR7, R6 ;  /* 0x0000000705067c25 */ /* 0x000fc8000f800006 */
[----:B------:R-:W-:-:S04]  /*5250*/  IMAD.WIDE.U32 R4, R5, UR6, RZ ;  /* 0x0000000605047c25 */ /* 0x000fc8000f8e00ff */
[----:B------:R-:W-:Y:S01]  /*5260*/  IMAD.MOV.U32 R4, RZ, RZ, R7 ;  /* 0x000000ffff047224 */ /* 0x000fe200078e0007 */
[----:B------:R-:W-:Y:S01]  /*5270*/  IADD3 RZ, P1, R5, R6, RZ ;  /* 0x0000000605ff7210 */ /* 0x000fe20007f3e0ff */
[----:B------:R-:W-:-:S04]  /*5280*/  IMAD.X R5, RZ, RZ, RZ, P0 ;  /* 0x000000ffff057224 */ /* 0x000fc800000e06ff */
[----:B------:R-:W-:-:S08]  /*5290*/  IMAD.WIDE.U32.X R4, R21, UR7, R4, P1 ;  /* 0x0000000715047c25 */ /* 0x000fd000088e0404 */
.L_x_118:
[--C-:B------:R-:W-:Y:S01]  /*52a0*/  SHF.R.U64 R14, R4, UR8, R5.reuse ;  /* 0x00000008040e7c19 */ /* 0x100fe20008001205 */
[----:B------:R-:W-:Y:S01]  /*52b0*/  FMUL R22, R22, UR9 ;  /* 0x0000000916167c20 */ /* 0x000fe20008400000 */
[----:B------:R-:W-:Y:S01]  /*52c0*/  SHF.R.U32.HI R4, RZ, UR8, R5 ;  /* 0x00000008ff047c19 */ /* 0x000fe20008011605 */
[----:B------:R-:W0:Y:S01]  /*52d0*/  LDC R6, c[0x0][0x144] ;  /* 0x00005100ff067b82 */ /* 0x000e220000000800 */
[----:B------:R-:W-:Y:S01]  /*52e0*/  IADD3 R5, P0, RZ, -R14, RZ ;  /* 0x8000000eff057210 */ /* 0x000fe20007f1e0ff */
[----:B------:R-:W-:Y:S01]  /*52f0*/  ULDC UR5, c[0x0][0x154] ;  /* 0x0000550000057ab9 */ /* 0x000fe20000000800 */
[----:B-1----:R-:W-:Y:S01]  /*5300*/  I2FP.F32.U32 R7, R20 ;  /* 0x0000001400077245 */ /* 0x002fe20000201000 */
[----:B------:R-:W1:Y:S01]  /*5310*/  F2I.U32.TRUNC.NTZ R22, R22 ;  /* 0x0000001600167305 */ /* 0x000e62000020f000 */
[----:B------:R-:W-:Y:S01]  /*5320*/  ULDC.64 UR6, c[0x0][0x620] ;  /* 0x0001880000067ab9 */ /* 0x000fe20000000a00 */
[----:B------:R-:W-:Y:S01]  /*5330*/  IMAD.X R4, RZ, RZ, ~R4, P0 ;  /* 0x000000ffff047224 */ /* 0x000fe200000e0e04 */
[----:B------:R-:W-:Y:S01]  /*5340*/  ISETP.NE.AND P2, PT, R2, 0x1, PT ;  /* 0x000000010200780c */ /* 0x000fe20003f45270 */
[----:B------:R-:W-:Y:S01]  /*5350*/  FMUL R23, R7, UR5 ;  /* 0x0000000507177c20 */ /* 0x000fe20008400000 */
[----:B------:R-:W2:Y:S01]  /*5360*/  LDC R25, c[0x0][0x148] ;  /* 0x00005200ff197b82 */ /* 0x000ea20000000800 */
[----:B------:R-:W-:Y:S01]  /*5370*/  IMAD R4, R4, UR6, RZ ;  /* 0x0000000604047c24 */ /* 0x000fe2000f8e02ff */
[----:B------:R-:W-:-:S03]  /*5380*/  ULDC UR5, c[0x0][0x618] ;  /* 0x0001860000057ab9 */ /* 0x000fc60000000800 */
[----:B------:R-:W3:Y:S01]  /*5390*/  F2I.U32.TRUNC.NTZ R23, R23 ;  /* 0x0000001700177305 */ /* 0x000ee2000020f000 */
[C---:B------:R-:W-:Y:S02]  /*53a0*/  IMAD R7, R5.reuse, UR7, R4 ;  /* 0x0000000705077c24 */ /* 0x040fe4000f8e0204 */
[----:B------:R-:W-:Y:S01]  /*53b0*/  IMAD.WIDE.U32 R4, R5, UR6, R16 ;  /* 0x0000000605047c25 */ /* 0x000fe2000f8e0010 */
[----:B------:R-:W-:Y:S02]  /*53c0*/  ULDC.64 UR6, c[0x0][0x640] ;  /* 0x0001900000067ab9 */ /* 0x000fe40000000a00 */
[----:B------:R-:W-:Y:S01]  /*53d0*/  ISETP.NE.U32.AND P0, PT, RZ, UR6, PT ;  /* 0x00000006ff007c0c */ /* 0x000fe2000bf05070 */
[----:B------:R-:W-:Y:S02]  /*53e0*/  IMAD.IADD R5, R5, 0x1, R7 ;  /* 0x0000000105057824 */ /* 0x000fe400078e0207 */
[----:B-1----:R-:W-:Y:S01]  /*53f0*/  IMAD.MOV R22, RZ, RZ, -R22 ;  /* 0x000000ffff167224 */ /* 0x002fe200078e0a16 */
[----:B------:R-:W-:-:S02]  /*5400*/  ISETP.NE.AND.EX P0, PT, RZ, UR7, PT, P0 ;  /* 0x00000007ff007c0c */ /* 0x000fc4000bf05300 */
[----:B------:R-:W-:Y:S01]  /*5410*/  SHF.R.U64 R21, R4, UR5, R5 ;  /* 0x0000000504157c19 */ /* 0x000fe20008001205 */
[----:B0-----:R-:W-:Y:S01]  /*5420*/  IMAD R15, R6, R22, R15 ;  /* 0x00000016060f7224 */ /* 0x001fe200078e020f */
[----:B------:R-:W-:Y:S01]  /*5430*/  SHF.R.U32.HI R4, RZ, UR5, R5 ;  /* 0x00000005ff047c19 */ /* 0x000fe20008011605 */
[----:B------:R-:W-:Y:S01]  /*5440*/  ULDC UR5, c[0x0][0x608] ;  /* 0x0001820000057ab9 */ /* 0x000fe20000000800 */
[----:B---3--:R-:W-:Y:S02]  /*5450*/  IMAD.MOV R6, RZ, RZ, -R23 ;  /* 0x000000ffff067224 */ /* 0x008fe400078e0a17 */
[--C-:B------:R-:W-:Y:S02]  /*5460*/  SHF.R.U64 R22, R21, UR5, R4.reuse ;  /* 0x0000000515167c19 */ /* 0x100fe40008001204 */
[----:B------:R-:W-:Y:S01]  /*5470*/  SHF.R.U32.HI R5, RZ, UR5, R4 ;  /* 0x00000005ff057c19 */ /* 0x000fe20008011604 */
[----:B------:R-:W-:Y:S01]  /*5480*/  ULDC UR5, c[0x0][0x658] ;  /* 0x0001960000057ab9 */ /* 0x000fe20000000800 */
[----:B--2---:R-:W-:-:S02]  /*5490*/  @P2 IMAD R15, R25, R6, R20 ;  /* 0x00000006190f2224 */ /* 0x004fc400078e0214 */
[--C-:B------:R-:W-:Y:S02]  /*54a0*/  SHF.R.U64 R20, R22, UR5, R5.reuse ;  /* 0x0000000516147c19 */ /* 0x100fe40008001205 */
[----:B------:R-:W-:-:S03]  /*54b0*/  SHF.R.U32.HI R23, RZ, UR5, R5 ;  /* 0x00000005ff177c19 */ /* 0x000fc60008011605 */
[----:B------:R-:W-:Y:S02]  /*54c0*/  IMAD.MOV.U32 R6, RZ, RZ, R20 ;  /* 0x000000ffff067224 */ /* 0x000fe400078e0014 */
[----:B------:R-:W-:Y:S01]  /*54d0*/  IMAD.MOV.U32 R5, RZ, RZ, R23 ;  /* 0x000000ffff057224 */ /* 0x000fe200078e0017 */
[----:B------:R-:W-:Y:S06]  /*54e0*/  @!P0 BRA `(.L_x_119) ;  /* 0x00000000002c8947 */ /* 0x000fec0003800000 */
        /* <DEDUP_REMOVED lines=9> */
[----:B------:R-:W-:-:S04]  /*5580*/  IMAD.WIDE.U32.X R4, R23, UR7, R4, P1 ;  /* 0x0000000717047c25 */ /* 0x000fc800088e0404 */
[----:B------:R-:W-:-:S07]  /*5590*/  IMAD.MOV.U32 R6, RZ, RZ, R4 ;  /* 0x000000ffff067224 */ /* 0x000fce00078e0004 */
.L_x_119:
[----:B------:R-:W-:Y:S01]  /*55a0*/  ULDC UR5, c[0x0][0x648] ;  /* 0x0001920000057ab9 */ /* 0x000fe20000000800 */
[----:B------:R-:W-:Y:S01]  /*55b0*/  LOP3.LUT R4, R22, UR17, RZ, 0xc0, !PT ;  /* 0x0000001116047c12 */ /* 0x000fe2000f8ec0ff */
[----:B------:R-:W-:Y:S01]  /*55c0*/  ULDC UR6, c[0x0][0x610] ;  /* 0x0001840000067ab9 */ /* 0x000fe20000000800 */
[----:B------:R-:W-:Y:S01]  /*55d0*/  SHF.R.U64 R5, R6, UR5, R5 ;  /* 0x0000000506057c19 */ /* 0x000fe20008001205 */
[----:B------:R-:W-:Y:S01]  /*55e0*/  ULDC UR5, c[0x0][0x638] ;  /* 0x00018e0000057ab9 */ /* 0x000fe20000000800 */
[----:B------:R-:W-:-:S03]  /*55f0*/  LOP3.LUT R21, R21, UR4, RZ, 0xc0, !PT ;  /* 0x0000000415157c12 */ /* 0x000fc6000f8ec0ff */
[----:B------:R-:W-:Y:S02]  /*5600*/  IMAD.MOV R7, RZ, RZ, -R5 ;  /* 0x000000ffff077224 */ /* 0x000fe400078e0a05 */
[----:B------:R-:W-:Y:S02]  /*5610*/  IMAD R4, R5, UR18, R4 ;  /* 0x0000001205047c24 */ /* 0x000fe4000f8e0204 */
[----:B------:R-:W-:Y:S01]  /*5620*/  IMAD R20, R7, UR5, R20 ;  /* 0x0000000507147c24 */ /* 0x000fe2000f8e0214 */
[----:B------:R-:W-:Y:S01]  /*5630*/  ULDC UR5, c[0x0][0x600] ;  /* 0x0001800000057ab9 */ /* 0x000fe20000000800 */
[----:B------:R-:W-:Y:S02]  /*5640*/  IMAD R15, R4, UR6, R15 ;  /* 0x00000006040f7c24 */ /* 0x000fe4000f8e020f */
[----:B------:R-:W-:Y:S02]  /*5650*/  IMAD R6, R20, UR5, R21 ;  /* 0x0000000514067c24 */ /* 0x000fe4000f8e0215 */
[----:B------:R-:W-:-:S03]  /*5660*/  IMAD.MOV.U32 R4, RZ, RZ, 0x1 ;  /* 0x00000001ff047424 */ /* 0x000fc600078e00ff */
[----:B------:R-:W-:Y:S02]  /*5670*/  SEL R20, R6, R15, !P2 ;  /* 0x0000000f06147207 */ /* 0x000fe40005000000 */
[----:B------:R-:W-:Y:S01]  /*5680*/  SEL R21, R15, R6, !P2 ;  /* 0x000000060f157207 */ /* 0x000fe20005000000 */
[----:B------:R-:W-:-:S07]  /*5690*/  IMAD.MOV.U32 R6, RZ, RZ, R14 ;  /* 0x000000ffff067224 */ /* 0x000fce00078e000e */
.L_x_117:
[----:B------:R-:W-:Y:S05]  /*56a0*/  BSYNC B1 ;  /* 0x0000000000017941 */ /* 0x000fea0003800000 */
.L_x_116:
[----:B------:R-:W-:-:S13]  /*56b0*/  LOP3.LUT P0, RZ, R4, 0xff, RZ, 0xc0, !PT ;  /* 0x000000ff04ff7812 */ /* 0x000fda000780c0ff */
[----:B------:R-:W-:Y:S05]  /*56c0*/  @P0 BRA `(.L_x_120) ;  /* 0xfffffff400400947 */ /* 0x000fea000383ffff */
[----:B------:R-:W-:Y:S05]  /*56d0*/  BSYNC B0 ;  /* 0x0000000000007941 */ /* 0x000fea0003800000 */
.L_x_109:
[----:B------:R-:W-:-:S03]  /*56e0*/  UMOV UR5, 0xffffffff ;  /* 0xffffffff00057882 */ /* 0x000fc60000000000 */
[----:B------:R-:W-:Y:S05]  /*56f0*/  BRA.DIV UR5, `(.L_x_121) ;  /* 0x0000000605c87947 */ /* 0x000fea000b800000 */
[----:B------:R-:W-:-:S13]  /*5700*/  ELECT P6, URZ, PT ;  /* 0x00000000003f782f */ /* 0x000fda00038c0000 */
.L_x_140:
[----:B------:R-:W-:Y:S04]  /*5710*/  BSSY B0, `(.L_x_122) ;  /* 0x0000058000007945 */ /* 0x000fe80003800000 */
[----:B------:R-:W-:Y:S05]  /*5720*/  @!P6 BRA `(.L_x_123) ;  /* 0x000000040058e947 */ /* 0x000fea0003800000 */
[----:B------:R-:W-:-:S04]  /*5730*/  LOP3.LUT R19, R19, 0x2, RZ, 0xfc, !PT ;  /* 0x0000000213137812 */ /* 0x000fc800078efcff */
[----:B------:R-:W-:-:S13]  /*5740*/  ISETP.NE.AND P0, PT, R19, 0x3, PT ;  /* 0x000000031300780c */ /* 0x000fda0003f05270 */
[----:B------:R-:W-:Y:S05]  /*5750*/  @!P0 BRA `(.L_x_124) ;  /* 0x0000000000048947 */ /* 0x000fea0003800000 */
[----:B------:R-:W-:Y:S01]  /*5760*/  BPT.TRAP 0x1 ;  /* 0x000000040000795c */ /* 0x000fe20000300000 */
.L_x_124:
[----:B------:R-:W0:Y:S01]  /*5770*/  S2R R5, SR_CgaCtaId ;  /* 0x0000000000057919 */ /* 0x000e220000008800 */
[----:B------:R-:W-:Y:S02]  /*5780*/  MOV R2, 0x400 ;  /* 0x0000040000027802 */ /* 0x000fe40000000f00 */
[----:B------:R-:W-:Y:S02]  /*5790*/  SHF.L.U32 R4, R0, 0x1f, RZ ;  /* 0x0000001f00047819 */ /* 0x000fe400000006ff */
[----:B0-----:R-:W-:-:S05]  /*57a0*/  LEA R2, R5, R2, 0x18 ;  /* 0x0000000205027211 */ /* 0x001fca00078ec0ff */
[----:B------:R-:W-:-:S04]  /*57b0*/  VIADD R2, R2, 0x48 ;  /* 0x0000004802027836 */ /* 0x000fc80000000000 */
[C---:B------:R-:W-:Y:S02]  /*57c0*/  IMAD R7, R3.reuse, 0x8, R2 ;  /* 0x0000000803077824 */ /* 0x040fe400078e0202 */
[----:B------:R-:W-:Y:S02]  /*57d0*/  VIADD R3, R3, 0x1 ;  /* 0x0000000103037836 */ /* 0x000fe40000000000 */
[----:B------:R-:W0:Y:S03]  /*57e0*/  SYNCS.PHASECHK.TRANS64.TRYWAIT P0, [R7+URZ], R4 ;  /* 0x00000004070075a7 */ /* 0x000e26000800017f */
[----:B------:R-:W-:-:S04]  /*57f0*/  ISETP.NE.AND P1, PT, R3, 0x9, PT ;  /* 0x000000090300780c */ /* 0x000fc80003f25270 */
[----:B------:R-:W-:Y:S02]  /*5800*/  SEL R5, RZ, 0x1, P1 ;  /* 0x00000001ff057807 */ /* 0x000fe40000800000 */
[----:B------:R-:W-:Y:S02]  /*5810*/  SEL R3, R3, RZ, P1 ;  /* 0x000000ff03037207 */ /* 0x000fe40000800000 */
[----:B------:R-:W-:-:S03]  /*5820*/  LOP3.LUT R6, R0, R5, RZ, 0x3c, !PT ;  /* 0x0000000500067212 */ /* 0x000fc600078e3cff */
[----:B------:R-:W-:Y:S01]  /*5830*/  IMAD R8, R3, 0x8, R2 ;  /* 0x0000000803087824 */ /* 0x000fe200078e0202 */
[----:B------:R-:W-:Y:S01]  /*5840*/  SHF.L.U32 R5, R6, 0x1f, RZ ;  /* 0x0000001f06057819 */ /* 0x000fe200000006ff */
[----:B0-----:R-:W-:Y:S06]  /*5850*/  @!P0 BRA `(.L_x_125) ;  /* 0x0000000400908947 */ /* 0x001fec0003800000 */
.L_x_141:
[----:B------:R-:W1:Y:S01]  /*5860*/  SYNCS.PHASECHK.TRANS64.TRYWAIT P0, [R8+URZ], R5 ;  /* 0x00000005080075a7 */ /* 0x000e62000800017f */
[----:B------:R-:W-:-:S05]  /*5870*/  VIADD R0, R3, 0x1 ;  /* 0x0000000103007836 */ /* 0x000fca0000000000 */
[----:B------:R-:W-:-:S04]  /*5880*/  ISETP.NE.AND P1, PT, R0, 0x9, PT ;  /* 0x000000090000780c */ /* 0x000fc80003f25270 */
[----:B------:R-:W-:Y:S02]  /*5890*/  SEL R3, RZ, 0x1, P1 ;  /* 0x00000001ff037807 */ /* 0x000fe40000800000 */
[----:B0-----:R-:W-:Y:S02]  /*58a0*/  SEL R7, R0, RZ, P1 ;  /* 0x000000ff00077207 */ /* 0x001fe40000800000 */
[----:B------:R-:W-:-:S03]  /*58b0*/  LOP3.LUT R6, R6, R3, RZ, 0x3c, !PT ;  /* 0x0000000306067212 */ /* 0x000fc600078e3cff */
[----:B------:R-:W-:Y:S01]  /*58c0*/  IMAD R9, R7, 0x8, R2 ;  /* 0x0000000807097824 */ /* 0x000fe200078e0202 */
[----:B------:R-:W-:Y:S01]  /*58d0*/  SHF.L.U32 R4, R6, 0x1f, RZ ;  /* 0x0000001f06047819 */ /* 0x000fe200000006ff */
[----:B-1----:R-:W-:Y:S06]  /*58e0*/  @!P0 BRA `(.L_x_126) ;  /* 0x0000000400808947 */ /* 0x002fec0003800000 */
.L_x_142:
[----:B------:R-:W1:Y:S01]  /*58f0*/  SYNCS.PHASECHK.TRANS64.TRYWAIT P0, [R9+URZ], R4 ;  /* 0x00000004090075a7 */ /* 0x000e62000800017f */
[----:B------:R-:W-:-:S05]  /*5900*/  VIADD R0, R7, 0x1 ;  /* 0x0000000107007836 */ /* 0x000fca0000000000 */
[----:B------:R-:W-:-:S04]  /*5910*/  ISETP.NE.AND P1, PT, R0, 0x9, PT ;  /* 0x000000090000780c */ /* 0x000fc80003f25270 */
[----:B------:R-:W-:Y:S02]  /*5920*/  SEL R3, RZ, 0x1, P1 ;  /* 0x00000001ff037807 */ /* 0x000fe40000800000 */
[----:B------:R-:W-:Y:S02]  /*5930*/  SEL R7, R0, RZ, P1 ;  /* 0x000000ff00077207 */ /* 0x000fe40000800000 */
[----:B------:R-:W-:-:S03]  /*5940*/  LOP3.LUT R6, R6, R3, RZ, 0x3c, !PT ;  /* 0x0000000306067212 */ /* 0x000fc600078e3cff */
[----:B0-----:R-:W-:Y:S01]  /*5950*/  IMAD R8, R7, 0x8, R2 ;  /* 0x0000000807087824 */ /* 0x001fe200078e0202 */
[----:B------:R-:W-:Y:S01]  /*5960*/  SHF.L.U32 R5, R6, 0x1f, RZ ;  /* 0x0000001f06057819 */ /* 0x000fe200000006ff */
[----:B-1----:R-:W-:Y:S06]  /*5970*/  @!P0 BRA `(.L_x_127) ;  /* 0x0000000400708947 */ /* 0x002fec0003800000 */
.L_x_143:
        /* <DEDUP_REMOVED lines=9> */
.L_x_144:
        /* <DEDUP_REMOVED lines=9> */
.L_x_145:
        /* <DEDUP_REMOVED lines=9> */
.L_x_146:
[----:B------:R-:W1:Y:S01]  /*5b30*/  SYNCS.PHASECHK.TRANS64.TRYWAIT P0, [R9+URZ], R4 ;  /* 0x00000004090075a7 */ /* 0x000e62000800017f */
[----:B------:R-:W-:-:S05]  /*5b40*/  VIADD R0, R7, 0x1 ;  /* 0x0000000107007836 */ /* 0x000fca0000000000 */
[----:B------:R-:W-:-:S04]  /*5b50*/  ISETP.NE.AND P1, PT, R0, 0x9, PT ;  /* 0x000000090000780c */ /* 0x000fc80003f25270 */
[----:B------:R-:W-:Y:S02]  /*5b60*/  SEL R3, RZ, 0x1, P1 ;  /* 0x00000001ff037807 */ /* 0x000fe40000800000 */
[----:B------:R-:W-:Y:S02]  /*5b70*/  SEL R7, R0, RZ, P1 ;  /* 0x000000ff00077207 */ /* 0x000fe40000800000 */
[----:B------:R-:W-:-:S03]  /*5b80*/  LOP3.LUT R11, R6, R3, RZ, 0x3c, !PT ;  /* 0x00000003060b7212 */ /* 0x000fc600078e3cff */
[----:B------:R-:W-:Y:S01]  /*5b90*/  IMAD R6, R7, 0x8, R2 ;  /* 0x0000000807067824 */ /* 0x000fe200078e0202 */
[----:B0-----:R-:W-:Y:S01]  /*5ba0*/  SHF.L.U32 R5, R11, 0x1f, RZ ;  /* 0x0000001f0b057819 */ /* 0x001fe200000006ff */
[----:B-1----:R-:W-:Y:S06]  /*5bb0*/  @!P0 BRA `(.L_x_131) ;  /* 0x0000000400308947 */ /* 0x002fec0003800000 */
.L_x_147:
[----:B------:R-:W1:Y:S01]  /*5bc0*/  SYNCS.PHASECHK.TRANS64.TRYWAIT P0, [R6+URZ], R5 ;  /* 0x00000005060075a7 */ /* 0x000e62000800017f */
[----:B------:R-:W-:-:S05]  /*5bd0*/  VIADD R0, R7, 0x1 ;  /* 0x0000000107007836 */ /* 0x000fca0000000000 */
[----:B------:R-:W-:-:S04]  /*5be0*/  ISETP.NE.AND P1, PT, R0, 0x9, PT ;  /* 0x000000090000780c */ /* 0x000fc80003f25270 */
[----:B0-----:R-:W-:Y:S02]  /*5bf0*/  SEL R4, RZ, 0x1, P1 ;  /* 0x00000001ff047807 */ /* 0x001fe40000800000 */
[----:B------:R-:W-:Y:S02]  /*5c00*/  SEL R3, R0, RZ, P1 ;  /* 0x000000ff00037207 */ /* 0x000fe40000800000 */
[----:B------:R-:W-:Y:S01]  /*5c10*/  LOP3.LUT R0, R11, R4, RZ, 0x3c, !PT ;  /* 0x000000040b007212 */ /* 0x000fe200078e3cff */
[----:B-1----:R-:W-:Y:S06]  /*5c20*/  @!P0 BRA `(.L_x_132) ;  /* 0x0000000400288947 */ /* 0x002fec0003800000 */
.L_x_148:
[----:B------:R-:W-:Y:S01]  /*5c30*/  IMAD R3, R3, 0x8, R2 ;  /* 0x0000000803037824 */ /* 0x000fe200078e0202 */
[----:B------:R-:W-:-:S07]  /*5c40*/  SHF.L.U32 R0, R0, 0x1f, RZ ;  /* 0x0000001f00007819 */ /* 0x000fce00000006ff */
.L_x_133:
[----:B-1----:R1:W2:Y:S02]  /*5c50*/  SYNCS.PHASECHK.TRANS64.TRYWAIT P0, [R3+URZ], R0 ;  /* 0x00000000030075a7 */ /* 0x0022a4000800017f */
[----:B--2---:R-:W-:Y:S05]  /*5c60*/  @!P0 NANOSLEEP.SYNCS 0x989680 ;  /* 0x009896800000895d */ /* 0x004fea0003900000 */
[----:B------:R-:W2:Y:S02]  /*5c70*/  @!P0 SYNCS.PHASECHK.TRANS64 P0, [R3+URZ], R0 ;  /* 0x00000000030085a7 */ /* 0x000ea4000800007f */
[----:B--2---:R-:W-:Y:S05]  /*5c80*/  @!P0 BRA `(.L_x_133) ;  /* 0xfffffffc00f08947 */ /* 0x004fea000383ffff */
.L_x_123:
[----:B------:R-:W-:Y:S05]  /*5c90*/  BSYNC B0 ;  /* 0x0000000000007941 */ /* 0x000fea0003800000 */
.L_x_122:
[----:B------:R-:W-:Y:S05]  /*5ca0*/  EXIT ;  /* 0x000000000000794d */ /* 0x000fea0003800000 */
.L_x_22:
[----:B---3--:R3:W4:Y:S02]  /*5cb0*/  SYNCS.PHASECHK.TRANS64.TRYWAIT P1, [R3+URZ], R0 ;  /* 0x00000000030075a7 */ /* 0x008724000802017f */
[----:B----4-:R-:W-:Y:S05]  /*5cc0*/  @!P1 NANOSLEEP.SYNCS 0x989680 ;  /* 0x009896800000995d */ /* 0x010fea0003900000 */
[----:B------:R-:W4:Y:S02]  /*5cd0*/  @!P1 SYNCS.PHASECHK.TRANS64 P1, [R3+URZ], R0 ;  /* 0x00000000030095a7 */ /* 0x000f24000802007f */
[----:B----4-:R-:W-:Y:S05]  /*5ce0*/  @!P1 BRA `(.L_x_22) ;  /* 0xfffffffc00f09947 */ /* 0x010fea000383ffff */
[----:B------:R-:W-:Y:S05]  /*5cf0*/  BRA `(.L_x_21) ;  /* 0xffffffb800387947 */ /* 0x000fea000383ffff */
.L_x_27:
[----:B-1----:R1:W2:Y:S02]  /*5d00*/  SYNCS.PHASECHK.TRANS64.TRYWAIT P1, [R5+URZ], R4 ;  /* 0x00000004050075a7 */ /* 0x0022a4000802017f */
[----:B--2---:R-:W-:Y:S05]  /*5d10*/  @!P1 NANOSLEEP.SYNCS 0x989680 ;  /* 0x009896800000995d */ /* 0x004fea0003900000 */
[----:B------:R-:W2:Y:S02]  /*5d20*/  @!P1 SYNCS.PHASECHK.TRANS64 P1, [R5+URZ], R4 ;  /* 0x00000004050095a7 */ /* 0x000ea4000802007f */
[----:B--2---:R-:W-:Y:S05]  /*5d30*/  @!P1 BRA `(.L_x_27) ;  /* 0xfffffffc00f09947 */ /* 0x004fea000383ffff */
[----:B------:R-:W-:Y:S05]  /*5d40*/  BRA `(.L_x_26) ;  /* 0xffffffbc00287947 */ /* 0x000fea000383ffff */
.L_x_110:
[----:B------:R-:W-:Y:S01]  /*5d50*/  BSSY B1, `(.L_x_134) ;  /* 0x0000006000017945 */ /* 0x000fe20003800000 */
[----:B------:R-:W-:-:S07]  /*5d60*/  IMAD.MOV.U32 R15, RZ, RZ, -0x1 ;  /* 0xffffffffff0f7424 */ /* 0x000fce00078e00ff */
[----:B------:R-:W-:Y:S05]  /*5d70*/  WARPSYNC.COLLECTIVE R15, `(.L_x_135) ;  /* 0x000000000f0c7348 */ /* 0x000fea0003c00000 */
[----:B------:R-:W-:Y:S02]  /*5d80*/  ELECT P6, UR62, PT ;  /* 0x00000000003e782f */ /* 0x000fe400038c0000 */
[----:B------:R-:W-:Y:S01]  /*5d90*/  MOV R14, UR62 ;  /* 0x0000003e000e7c02 */ /* 0x000fe20008000f00 */
[----:B------:R-:W-:Y:S10]  /*5da0*/  ENDCOLLECTIVE ;  /* 0x000000000000791b */ /* 0x000ff40003800000 */
.L_x_135:
[----:B------:R-:W-:Y:S05]  /*5db0*/  BSYNC B1 ;  /* 0x0000000000017941 */ /* 0x000fea0003800000 */
.L_x_134:
[----:B------:R-:W-:Y:S05]  /*5dc0*/  BRA `(.L_x_136) ;  /* 0xffffffec008c7947 */ /* 0x000fea000383ffff */
.L_x_113:
[----:B-1----:R1:W2:Y:S02]  /*5dd0*/  SYNCS.PHASECHK.TRANS64.TRYWAIT P0, [R23+URZ+0x48], R14 ;  /* 0x0000480e170075a7 */ /* 0x0022a4000800017f */
[----:B--2---:R-:W-:Y:S05]  /*5de0*/  @!P0 NANOSLEEP.SYNCS 0x989680 ;  /* 0x009896800000895d */ /* 0x004fea0003900000 */
[----:B------:R-:W2:Y:S02]  /*5df0*/  @!P0 SYNCS.PHASECHK.TRANS64 P0, [R23+URZ+0x48], R14 ;  /* 0x0000480e170085a7 */ /* 0x000ea4000800007f */
[----:B--2---:R-:W-:Y:S05]  /*5e00*/  @!P0 BRA `(.L_x_113) ;  /* 0xfffffffc00f08947 */ /* 0x004fea000383ffff */
[----:B------:R-:W-:Y:S05]  /*5e10*/  BRA `(.L_x_137) ;  /* 0xffffffec00c47947 */ /* 0x000fea000383ffff */
.L_x_121:
[----:B------:R-:W-:Y:S01]  /*5e20*/  BSSY B0, `(.L_x_138) ;  /* 0x0000006000007945 */ /* 0x000fe20003800000 */
[----:B------:R-:W-:-:S07]  /*5e30*/  IMAD.MOV.U32 R15, RZ, RZ, -0x1 ;  /* 0xffffffffff0f7424 */ /* 0x000fce00078e00ff */
[----:B------:R-:W-:Y:S05]  /*5e40*/  WARPSYNC.COLLECTIVE R15, `(.L_x_139) ;  /* 0x000000000f0c7348 */ /* 0x000fea0003c00000 */
[----:B------:R-:W-:Y:S02]  /*5e50*/  ELECT P6, UR62, PT ;  /* 0x00000000003e782f */ /* 0x000fe400038c0000 */
[----:B------:R-:W-:Y:S01]  /*5e60*/  MOV R14, UR62 ;  /* 0x0000003e000e7c02 */ /* 0x000fe20008000f00 */
[----:B------:R-:W-:Y:S10]  /*5e70*/  ENDCOLLECTIVE ;  /* 0x000000000000791b */ /* 0x000ff40003800000 */
.L_x_139:
[----:B------:R-:W-:Y:S05]  /*5e80*/  BSYNC B0 ;  /* 0x0000000000007941 */ /* 0x000fea0003800000 */
.L_x_138:
[----:B------:R-:W-:Y:S05]  /*5e90*/  BRA `(.L_x_140) ;  /* 0xfffffff8001c7947 */ /* 0x000fea000383ffff */
.L_x_125:
[----:B0-----:R0:W1:Y:S02]  /*5ea0*/  SYNCS.PHASECHK.TRANS64.TRYWAIT P0, [R7+URZ], R4 ;  /* 0x00000004070075a7 */ /* 0x001064000800017f */
[----:B-1----:R-:W-:Y:S05]  /*5eb0*/  @!P0 NANOSLEEP.SYNCS 0x989680 ;  /* 0x009896800000895d */ /* 0x002fea0003900000 */
[----:B------:R-:W1:Y:S02]  /*5ec0*/  @!P0 SYNCS.PHASECHK.TRANS64 P0, [R7+URZ], R4 ;  /* 0x00000004070085a7 */ /* 0x000e64000800007f */
[----:B-1----:R-:W-:Y:S05]  /*5ed0*/  @!P0 BRA `(.L_x_125) ;  /* 0xfffffffc00f08947 */ /* 0x002fea000383ffff */
[----:B------:R-:W-:Y:S05]  /*5ee0*/  BRA `(.L_x_141) ;  /* 0xfffffff8005c7947 */ /* 0x000fea000383ffff */
.L_x_126:
[----:B0-----:R0:W1:Y:S02]  /*5ef0*/  SYNCS.PHASECHK.TRANS64.TRYWAIT P0, [R8+URZ], R5 ;  /* 0x00000005080075a7 */ /* 0x001064000800017f */
[----:B-1----:R-:W-:Y:S05]  /*5f00*/  @!P0 NANOSLEEP.SYNCS 0x989680 ;  /* 0x009896800000895d */ /* 0x002fea0003900000 */
[----:B------:R-:W1:Y:S02]  /*5f10*/  @!P0 SYNCS.PHASECHK.TRANS64 P0, [R8+URZ], R5 ;  /* 0x00000005080085a7 */ /* 0x000e64000800007f */
[----:B-1----:R-:W-:Y:S05]  /*5f20*/  @!P0 BRA `(.L_x_126) ;  /* 0xfffffffc00f08947 */ /* 0x002fea000383ffff */
[----:B------:R-:W-:Y:S05]  /*5f30*/  BRA `(.L_x_142) ;  /* 0xfffffff8006c7947 */ /* 0x000fea000383ffff */
.L_x_127:
[----:B0-----:R0:W1:Y:S02]  /*5f40*/  SYNCS.PHASECHK.TRANS64.TRYWAIT P0, [R9+URZ], R4 ;  /* 0x00000004090075a7 */ /* 0x001064000800017f */
[----:B-1----:R-:W-:Y:S05]  /*5f50*/  @!P0 NANOSLEEP.SYNCS 0x989680 ;  /* 0x009896800000895d */ /* 0x002fea0003900000 */
[----:B------:R-:W1:Y:S02]  /*5f60*/  @!P0 SYNCS.PHASECHK.TRANS64 P0, [R9+URZ], R4 ;  /* 0x00000004090085a7 */ /* 0x000e64000800007f */
[----:B-1----:R-:W-:Y:S05]  /*5f70*/  @!P0 BRA `(.L_x_127) ;  /* 0xfffffffc00f08947 */ /* 0x002fea000383ffff */
[----:B------:R-:W-:Y:S05]  /*5f80*/  BRA `(.L_x_143) ;  /* 0xfffffff8007c7947 */ /* 0x000fea000383ffff */
.L_x_128:
[----:B0-----:R0:W1:Y:S02]  /*5f90*/  SYNCS.PHASECHK.TRANS64.TRYWAIT P0, [R8+URZ], R5 ;  /* 0x00000005080075a7 */ /* 0x001064000800017f */
[----:B-1----:R-:W-:Y:S05]  /*5fa0*/  @!P0 NANOSLEEP.SYNCS 0x989680 ;  /* 0x009896800000895d */ /* 0x002fea0003900000 */
[----:B------:R-:W1:Y:S02]  /*5fb0*/  @!P0 SYNCS.PHASECHK.TRANS64 P0, [R8+URZ], R5 ;  /* 0x00000005080085a7 */ /* 0x000e64000800007f */
[----:B-1----:R-:W-:Y:S05]  /*5fc0*/  @!P0 BRA `(.L_x_128) ;  /* 0xfffffffc00f08947 */ /* 0x002fea000383ffff */
[----:B------:R-:W-:Y:S05]  /*5fd0*/  BRA `(.L_x_144) ;  /* 0xfffffff8008c7947 */ /* 0x000fea000383ffff */
.L_x_129:
[----:B0-----:R0:W1:Y:S02]  /*5fe0*/  SYNCS.PHASECHK.TRANS64.TRYWAIT P0, [R9+URZ], R4 ;  /* 0x00000004090075a7 */ /* 0x001064000800017f */
[----:B-1----:R-:W-:Y:S05]  /*5ff0*/  @!P0 NANOSLEEP.SYNCS 0x989680 ;  /* 0x009896800000895d */ /* 0x002fea0003900000 */
[----:B------:R-:W1:Y:S02]  /*6000*/  @!P0 SYNCS.PHASECHK.TRANS64 P0, [R9+URZ], R4 ;  /* 0x00000004090085a7 */ /* 0x000e64000800007f */
[----:B-1----:R-:W-:Y:S05]  /*6010*/  @!P0 BRA `(.L_x_129) ;  /* 0xfffffffc00f08947 */ /* 0x002fea000383ffff */
[----:B------:R-:W-:Y:S05]  /*6020*/  BRA `(.L_x_145) ;  /* 0xfffffff8009c7947 */ /* 0x000fea000383ffff */
.L_x_130:
[----:B0-----:R0:W1:Y:S02]  /*6030*/  SYNCS.PHASECHK.TRANS64.TRYWAIT P0, [R8+URZ], R5 ;  /* 0x00000005080075a7 */ /* 0x001064000800017f */
[----:B-1----:R-:W-:Y:S05]  /*6040*/  @!P0 NANOSLEEP.SYNCS 0x989680 ;  /* 0x009896800000895d */ /* 0x002fea0003900000 */
[----:B------:R-:W1:Y:S02]  /*6050*/  @!P0 SYNCS.PHASECHK.TRANS64 P0, [R8+URZ], R5 ;  /* 0x00000005080085a7 */ /* 0x000e64000800007f */
[----:B-1----:R-:W-:Y:S05]  /*6060*/  @!P0 BRA `(.L_x_130) ;  /* 0xfffffffc00f08947 */ /* 0x002fea000383ffff */
[----:B------:R-:W-:Y:S05]  /*6070*/  BRA `(.L_x_146) ;  /* 0xfffffff800ac7947 */ /* 0x000fea000383ffff */
.L_x_131:
[----:B0-----:R0:W1:Y:S02]  /*6080*/  SYNCS.PHASECHK.TRANS64.TRYWAIT P0, [R9+URZ], R4 ;  /* 0x00000004090075a7 */ /* 0x001064000800017f */
[----:B-1----:R-:W-:Y:S05]  /*6090*/  @!P0 NANOSLEEP.SYNCS 0x989680 ;  /* 0x009896800000895d */ /* 0x002fea0003900000 */
[----:B------:R-:W1:Y:S02]  /*60a0*/  @!P0 SYNCS.PHASECHK.TRANS64 P0, [R9+URZ], R4 ;  /* 0x00000004090085a7 */ /* 0x000e64000800007f */
[----:B-1----:R-:W-:Y:S05]  /*60b0*/  @!P0 BRA `(.L_x_131) ;  /* 0xfffffffc00f08947 */ /* 0x002fea000383ffff */
[----:B------:R-:W-:Y:S05]  /*60c0*/  BRA `(.L_x_147) ;  /* 0xfffffff800bc7947 */ /* 0x000fea000383ffff */
.L_x_132:
[----:B0-----:R0:W1:Y:S02]  /*60d0*/  SYNCS.PHASECHK.TRANS64.TRYWAIT P0, [R6+URZ], R5 ;  /* 0x00000005060075a7 */ /* 0x001064000800017f */
[----:B-1----:R-:W-:Y:S05]  /*60e0*/  @!P0 NANOSLEEP.SYNCS 0x989680 ;  /* 0x009896800000895d */ /* 0x002fea0003900000 */
[----:B------:R-:W1:Y:S02]  /*60f0*/  @!P0 SYNCS.PHASECHK.TRANS64 P0, [R6+URZ], R5 ;  /* 0x00000005060085a7 */ /* 0x000e64000800007f */
[----:B-1----:R-:W-:Y:S05]  /*6100*/  @!P0 BRA `(.L_x_132) ;  /* 0xfffffffc00f08947 */ /* 0x002fea000383ffff */
[----:B------:R-:W-:Y:S05]  /*6110*/  BRA `(.L_x_148) ;  /* 0xfffffff800c47947 */ /* 0x000fea000383ffff */
.L_x_149:
[----:B------:R-:W-:-:S00]  /*6120*/  BRA `(.L_x_149) ;  /* 0xfffffffc00fc7947 */ /* 0x000fc0000383ffff */
[----:B------:R-:W-:-:S00]  /*6130*/  NOP ;  /* 0x0000000000007918 */ /* 0x000fc00000000000 */
        /* <DEDUP_REMOVED lines=12> */
.L_x_150:


//--------------------- .nv.global.init           --------------------------
	.section	.nv.global.init,"aw",@progbits
.nv.global.init:
	.type		$str$22,@object
	.size		$str$22,($str$23 - $str$22)
$str$22:
        /*0000*/ 	.byte	0x6b, 0x5f, 0x74, 0x69, 0x6c, 0x65, 0x5f, 0x63, 0x6f, 0x75, 0x6e, 0x74, 0x20, 0x3e, 0x3d, 0x20
        /*0010*/ 	.byte	0x31, 0x00
	.type		$str$23,@object
	.size		$str$23,(__unnamed_1 - $str$23)
$str$23:
        /*0012*/ 	.byte	0x2f, 0x74, 0x6d, 0x70, 0x2f, 0x63, 0x75, 0x74, 0x6c, 0x61, 0x73, 0x73, 0x5f, 0x73, 0x77, 0x65
        /*0022*/ 	.byte	0x65, 0x70, 0x5f, 0x73, 0x72, 0x63, 0x2f, 0x69, 0x6e, 0x63, 0x6c, 0x75, 0x64, 0x65, 0x2f, 0x63
        /*0032*/ 	.byte	0x75, 0x74, 0x6c, 0x61, 0x73, 0x73, 0x2f, 0x67, 0x65, 0x6d, 0x6d, 0x2f, 0x63, 0x6f, 0x6c, 0x6c
        /*0042*/ 	.byte	0x65, 0x63, 0x74, 0x69, 0x76, 0x65, 0x2f, 0x73, 0x6d, 0x39, 0x30, 0x5f, 0x6d, 0x6d, 0x61, 0x5f
        /*0052*/ 	.byte	0x74, 0x6d, 0x61, 0x5f, 0x67, 0x6d, 0x6d, 0x61, 0x5f, 0x73, 0x73, 0x5f, 0x77, 0x61, 0x72, 0x70
        /*0062*/ 	.byte	0x73, 0x70, 0x65, 0x63, 0x69, 0x61, 0x6c, 0x69, 0x7a, 0x65, 0x64, 0x2e, 0x68, 0x70, 0x70, 0x00
	.type		__unnamed_1,@object
	.size		__unnamed_1,(.L_0 - __unnamed_1)
__unnamed_1:
        /*0072*/ 	.byte	0x76, 0x6f, 0x69, 0x64, 0x20, 0x63, 0x75, 0x74, 0x6c, 0x61, 0x73, 0x73, 0x3a, 0x3a, 0x67, 0x65
        /* <DEDUP_REMOVED lines=172> */
        /*0b42*/ 	.byte	0x3a, 0x69, 0x64, 0x65, 0x6e, 0x74, 0x69, 0x74, 0x79, 0x5d, 0x00
.L_0:


//--------------------- .nv.shared._ZN7cutlass13device_kernelINS_4gemm6kernel13GemmUniversalIN4cute5tupleIJiiiiEEENS1_10collective13CollectiveMmaINS1_34MainloopSm90TmaGmmaWarpSpecializedILi9ENS5_IJNS4_1CILi2EEENSA_ILi1EEESC_EEENS1_35KernelTmaWarpSpecializedCooperativeEEENS5_IJNSA_ILi128EEENSA_ILi64EEESG_EEEaNS5_IJlSC_lEEEaSJ_NS4_8TiledMMAINS4_8MMA_AtomIJNS4_4SM904GMMA26MMA_64x64x32_S32S8S8_SS_TNEEEENS4_6LayoutISD_NS5_IJSC_NSA_ILi0EEESR_EEEEENS5_IJNS4_10UnderscoreESU_SU_EEEEENS4_13SM90_TMA_LOADENS4_14ComposedLayoutINS4_7SwizzleILi3ELi4ELi3EEENS4_18smem_ptr_flag_bitsILi8EEENSQ_INS5_IJNSA_ILi8EEESG_EEENS5_IJSG_SC_EEEEEEEvNS4_8identityENS4_23SM90_TMA_LOAD_MULTICASTES17_vS18_EENS_8epilogue10collective6detail29Sm90TmaWarpSpecializedAdapterINS1C_15DefaultEpilogueIaSJ_SJ_NS1B_6thread17LinearCombinationIaLi1EiiLNS1G_9ScaleType4KindE0ELNS_15FloatRoundStyleE2EaEENS1_15EpilogueDefaultEEEEEvvEEEEvNT_6ParamsE --------------------------
	.section	.nv.shared._ZN7cutlass13device_kernelINS_4gemm6kernel13GemmUniversalIN4cute5tupleIJiiiiEEENS1_10collective13CollectiveMmaINS1_34MainloopSm90TmaGmmaWarpSpecializedILi9ENS5_IJNS4_1CILi2EEENSA_ILi1EEESC_EEENS1_35KernelTmaWarpSpecializedCooperativeEEENS5_IJNSA_ILi128EEENSA_ILi64EEESG_EEEaNS5_IJlSC_lEEEaSJ_NS4_8TiledMMAINS4_8MMA_AtomIJNS4_4SM904GMMA26MMA_64x64x32_S32S8S8_SS_TNEEEENS4_6LayoutISD_NS5_IJSC_NSA_ILi0EEESR_EEEEENS5_IJNS4_10UnderscoreESU_SU_EEEEENS4_13SM90_TMA_LOADENS4_14ComposedLayoutINS4_7SwizzleILi3ELi4ELi3EEENS4_18smem_ptr_flag_bitsILi8EEENSQ_INS5_IJNSA_ILi8EEESG_EEENS5_IJSG_SC_EEEEEEEvNS4_8identityENS4_23SM90_TMA_LOAD_MULTICASTES17_vS18_EENS_8epilogue10collective6detail29Sm90TmaWarpSpecializedAdapterINS1C_15DefaultEpilogueIaSJ_SJ_NS1B_6thread17LinearCombinationIaLi1EiiLNS1G_9ScaleType4KindE0ELNS_15FloatRoundStyleE2EaEENS1_15EpilogueDefaultEEEEEvvEEEEvNT_6ParamsE,"aw",@nobits
	.sectionflags	@""
	.align	16
	.zero		1024


//--------------------- .nv.shared.reserved.0     --------------------------
	.section	.nv.shared.reserved.0,"aw",@nobits
	.weak		__nv_reservedSMEM_offset_0_alias
	.size		__nv_reservedSMEM_offset_0_alias, 0, 0
	.other		__nv_reservedSMEM_offset_0_alias,@"STO_CUDA_RESERVED_SHARED STV_DEFAULT"
__nv_reservedSMEM_offset_0_alias:
	.zero		0


//--------------------- .nv.global                --------------------------
	.section	.nv.global,"aw",@nobits
.nv.global:
	.type		_ZN40_INTERNAL_3682e45f_4_k_cu_3615ab07_209454cute1_E,@object
	.size		_ZN40_INTERNAL_3682e45f_4_k_cu_3615ab07_209454cute1_E,(_ZN40_INTERNAL_3682e45f_4_k_cu_3615ab07_209454cuda3std3__45__cpo6cbeginE - _ZN40_INTERNAL_3682e45f_4_k_cu_3615ab07_209454cute1_E)
_ZN40_INTERNAL_3682e45f_4_k_cu_3615ab07_209454cute1_E:
	.zero		1
	.type		_ZN40_INTERNAL_3682e45f_4_k_cu_3615ab07_209454cuda3std3__45__cpo6cbeginE,@object
	.size		_ZN40_INTERNAL_3682e45f_4_k_cu_3615ab07_209454cuda3std3__45__cpo6cbeginE,(_ZN40_INTERNAL_3682e45f_4_k_cu_3615ab07_209454cuda3std3__48in_placeE - _ZN40_INTERNAL_3682e45f_4_k_cu_3615ab07_209454cuda3std3__45__cpo6cbeginE)
_ZN40_INTERNAL_3682e45f_4_k_cu_3615ab07_209454cuda3std3__45__cpo6cbeginE:
	.zero		1
	.type		_ZN40_INTERNAL_3682e45f_4_k_cu_3615ab07_209454cuda3std3__48in_placeE,@object
	.size		_ZN40_INTERNAL_3682e45f_4_k_cu_3615ab07_209454cuda3std3__48in_placeE,(_ZN40_INTERNAL_3682e45f_4_k_cu_3615ab07_209454cuda3std6ranges3__45__cpo9iter_moveE - _ZN40_INTERNAL_3682e45f_4_k_cu_3615ab07_209454cuda3std3__48in_placeE)
_ZN40_INTERNAL_3682e45f_4_k_cu_3615ab07_209454cuda3std3__48in_placeE:
	.zero		1
	.type		_ZN40_INTERNAL_3682e45f_4_k_cu_3615ab07_209454cuda3std6ranges3__45__cpo9iter_moveE,@object
	.size		_ZN40_INTERNAL_3682e45f_4_k_cu_3615ab07_209454cuda3std6ranges3__45__cpo9iter_moveE,(_ZN40_INTERNAL_3682e45f_4_k_cu_3615ab07_209454cuda3std3__45__cpo5beginE - _ZN40_INTERNAL_3682e45f_4_k_cu_3615ab07_209454cuda3std6ranges3__45__cpo9iter_moveE)
_ZN40_INTERNAL_3682e45f_4_k_cu_3615ab07_209454cuda3std6ranges3__45__cpo9iter_moveE:
	.zero		1
	.type		_ZN40_INTERNAL_3682e45f_4_k_cu_3615ab07_209454cuda3std3__45__cpo5beginE,@object
	.size		_ZN40_INTERNAL_3682e45f_4_k_cu_3615ab07_209454cuda3std3__45__cpo5beginE,(_ZN40_INTERNAL_3682e45f_4_k_cu_3615ab07_209454cuda3std3__442_GLOBAL__N__3682e45f_4_k_cu_3615ab07_209456ignoreE - _ZN40_INTERNAL_3682e45f_4_k_cu_3615ab07_209454cuda3std3__45__cpo5beginE)
_ZN40_INTERNAL_3682e45f_4_k_cu_3615ab07_209454cuda3std3__45__cpo5beginE:
	.zero		1
	.type		_ZN40_INTERNAL_3682e45f_4_k_cu_3615ab07_209454cuda3std3__442_GLOBAL__N__3682e45f_4_k_cu_3615ab07_209456ignoreE,@object
	.size		_ZN40_INTERNAL_3682e45f_4_k_cu_3615ab07_209454cuda3std3__442_GLOBAL__N__3682e45f_4_k_cu_3615ab07_209456ignoreE,(_ZN40_INTERNAL_3682e45f_4_k_cu_3615ab07_209454cute7productE - _ZN40_INTERNAL_3682e45f_4_k_cu_3615ab07_209454cuda3std3__442_GLOBAL__N__3682e45f_4_k_cu_3615ab07_209456ignoreE)
_ZN40_INTERNAL_3682e45f_4_k_cu_3615ab07_209454cuda3std3__442_GLOBAL__N__3682e45f_4_k_cu_3615ab07_209456ignoreE:
	.zero		1
	.type		_ZN40_INTERNAL_3682e45f_4_k_cu_3615ab07_209454cute7productE,@object
	.size		_ZN40_INTERNAL_3682e45f_4_k_cu_3615ab07_209454cute7productE,(_ZN40_INTERNAL_3682e45f_4_k_cu_3615ab07_209454cuda3std3__45__cpo3endE - _ZN40_INTERNAL_3682e45f_4_k_cu_3615ab07_209454cute7productE)
_ZN40_INTERNAL_3682e45f_4_k_cu_3615ab07_209454cute7productE:
	.zero		1
	.type		_ZN40_INTERNAL_3682e45f_4_k_cu_3615ab07_209454cuda3std3__45__cpo3endE,@object
	.size		_ZN40_INTERNAL_3682e45f_4_k_cu_3615ab07_209454cuda3std3__45__cpo3endE,(_ZN40_INTERNAL_3682e45f_4_k_cu_3615ab07_209454cuda3std3__419piecewise_constructE - _ZN40_INTERNAL_3682e45f_4_k_cu_3615ab07_209454cuda3std3__45__cpo3endE)
_ZN40_INTERNAL_3682e45f_4_k_cu_3615ab07_209454cuda3std3__45__cpo3endE:
	.zero		1
	.type		_ZN40_INTERNAL_3682e45f_4_k_cu_3615ab07_209454cuda3std3__419piecewise_constructE,@object
	.size		_ZN40_INTERNAL_3682e45f_4_k_cu_3615ab07_209454cuda3std3__419piecewise_constructE,(_ZN40_INTERNAL_3682e45f_4_k_cu_3615ab07_209454cuda3std3__45__cpo4cendE - _ZN40_INTERNAL_3682e45f_4_k_cu_3615ab07_209454cuda3std3__419piecewise_constructE)
_ZN40_INTERNAL_3682e45f_4_k_cu_3615ab07_209454cuda3std3__419piecewise_constructE:
	.zero		1
	.type		_ZN40_INTERNAL_3682e45f_4_k_cu_3615ab07_209454cuda3std3__45__cpo4cendE,@object
	.size		_ZN40_INTERNAL_3682e45f_4_k_cu_3615ab07_209454cuda3std3__45__cpo4cendE,(_ZN40_INTERNAL_3682e45f_4_k_cu_3615ab07_209454cuda3std6ranges3__45__cpo4swapE - _ZN40_INTERNAL_3682e45f_4_k_cu_3615ab07_209454cuda3std3__45__cpo4cendE)
_ZN40_INTERNAL_3682e45f_4_k_cu_3615ab07_209454cuda3std3__45__cpo4cendE:
	.zero		1
	.type		_ZN40_INTERNAL_3682e45f_4_k_cu_3615ab07_209454cuda3std6ranges3__45__cpo4swapE,@object
	.size		_ZN40_INTERNAL_3682e45f_4_k_cu_3615ab07_209454cuda3std6ranges3__45__cpo4swapE,(.L_8 - _ZN40_INTERNAL_3682e45f_4_k_cu_3615ab07_209454cuda3std6ranges3__45__cpo4swapE)
_ZN40_INTERNAL_3682e45f_4_k_cu_3615ab07_209454cuda3std6ranges3__45__cpo4swapE:
	.zero		1
.L_8:


//--------------------- .nv.constant0._ZN7cutlass13device_kernelINS_4gemm6kernel13GemmUniversalIN4cute5tupleIJiiiiEEENS1_10collective13CollectiveMmaINS1_34MainloopSm90TmaGmmaWarpSpecializedILi9ENS5_IJNS4_1CILi2EEENSA_ILi1EEESC_EEENS1_35KernelTmaWarpSpecializedCooperativeEEENS5_IJNSA_ILi128EEENSA_ILi64EEESG_EEEaNS5_IJlSC_lEEEaSJ_NS4_8TiledMMAINS4_8MMA_AtomIJNS4_4SM904GMMA26MMA_64x64x32_S32S8S8_SS_TNEEEENS4_6LayoutISD_NS5_IJSC_NSA_ILi0EEESR_EEEEENS5_IJNS4_10UnderscoreESU_SU_EEEEENS4_13SM90_TMA_LOADENS4_14ComposedLayoutINS4_7SwizzleILi3ELi4ELi3EEENS4_18smem_ptr_flag_bitsILi8EEENSQ_INS5_IJNSA_ILi8EEESG_EEENS5_IJSG_SC_EEEEEEEvNS4_8identityENS4_23SM90_TMA_LOAD_MULTICASTES17_vS18_EENS_8epilogue10collective6detail29Sm90TmaWarpSpecializedAdapterINS1C_15DefaultEpilogueIaSJ_SJ_NS1B_6thread17LinearCombinationIaLi1EiiLNS1G_9ScaleType4KindE0ELNS_15FloatRoundStyleE2EaEENS1_15EpilogueDefaultEEEEEvvEEEEvNT_6ParamsE --------------------------
	.section	.nv.constant0._ZN7cutlass13device_kernelINS_4gemm6kernel13GemmUniversalIN4cute5tupleIJiiiiEEENS1_10collective13CollectiveMmaINS1_34MainloopSm90TmaGmmaWarpSpecializedILi9ENS5_IJNS4_1CILi2EEENSA_ILi1EEESC_EEENS1_35KernelTmaWarpSpecializedCooperativeEEENS5_IJNSA_ILi128EEENSA_ILi64EEESG_EEEaNS5_IJlSC_lEEEaSJ_NS4_8TiledMMAINS4_8MMA_AtomIJNS4_4SM904GMMA26MMA_64x64x32_S32S8S8_SS_TNEEEENS4_6LayoutISD_NS5_IJSC_NSA_ILi0EEESR_EEEEENS5_IJNS4_10UnderscoreESU_SU_EEEEENS4_13SM90_TMA_LOADENS4_14ComposedLayoutINS4_7SwizzleILi3ELi4ELi3EEENS4_18smem_ptr_flag_bitsILi8EEENSQ_INS5_IJNSA_ILi8EEESG_EEENS5_IJSG_SC_EEEEEEEvNS4_8identityENS4_23SM90_TMA_LOAD_MULTICASTES17_vS18_EENS_8epilogue10collective6detail29Sm90TmaWarpSpecializedAdapterINS1C_15DefaultEpilogueIaSJ_SJ_NS1B_6thread17LinearCombinationIaLi1EiiLNS1G_9ScaleType4KindE0ELNS_15FloatRoundStyleE2EaEENS1_15EpilogueDefaultEEEEEvvEEEEvNT_6ParamsE,"a",@progbits
	.sectionflags	@""
	.align	4
.nv.constant0._ZN7cutlass13device_kernelINS_4gemm6kernel13GemmUniversalIN4cute5tupleIJiiiiEEENS1_10collective13CollectiveMmaINS1_34MainloopSm90TmaGmmaWarpSpecializedILi9ENS5_IJNS4_1CILi2EEENSA_ILi1EEESC_EEENS1_35KernelTmaWarpSpecializedCooperativeEEENS5_IJNSA_ILi128EEENSA_ILi64EEESG_EEEaNS5_IJlSC_lEEEaSJ_NS4_8TiledMMAINS4_8MMA_AtomIJNS4_4SM904GMMA26MMA_64x64x32_S32S8S8_SS_TNEEEENS4_6LayoutISD_NS5_IJSC_NSA_ILi0EEESR_EEEEENS5_IJNS4_10UnderscoreESU_SU_EEEEENS4_13SM90_TMA_LOADENS4_14ComposedLayoutINS4_7SwizzleILi3ELi4ELi3EEENS4_18smem_ptr_flag_bitsILi8EEENSQ_INS5_IJNSA_ILi8EEESG_EEENS5_IJSG_SC_EEEEEEEvNS4_8identityENS4_23SM90_TMA_LOAD_MULTICASTES17_vS18_EENS_8epilogue10collective6detail29Sm90TmaWarpSpecializedAdapterINS1C_15DefaultEpilogueIaSJ_SJ_NS1B_6thread17LinearCombinationIaLi1EiiLNS1G_9ScaleType4KindE0ELNS_15FloatRoundStyleE2EaEENS1_15EpilogueDefaultEEEEEvvEEEEvNT_6ParamsE:
	.zero		1664


//--------------------- SYMBOLS --------------------------

	.type		.nv.reservedSmem.offset0,@object
	.size		.nv.reservedSmem.offset0,0x4
	.type		__assertfail,@function
